//
// Generated by NVIDIA NVVM Compiler
//
// Compiler Build ID: CL-36424714
// Cuda compilation tools, release 13.0, V13.0.88
// Based on NVVM 20.0.0
//

.version 9.0
.target sm_100
.address_size 64

	// .globl	_Z22butterfly_forward_slowPKfS0_Pfi
// _ZZ23butterfly_backward_slowPKfS0_S0_PfS1_iE3tmp has been demoted
.global .align 4 .b8 __cudart_i2opi_f[24] = {65, 144, 67, 60, 153, 149, 98, 219, 192, 221, 52, 245, 209, 87, 39, 252, 41, 21, 68, 78, 110, 131, 249, 162};

.visible .entry _Z22butterfly_forward_slowPKfS0_Pfi(
	.param .u64 .ptr .align 1 _Z22butterfly_forward_slowPKfS0_Pfi_param_0,
	.param .u64 .ptr .align 1 _Z22butterfly_forward_slowPKfS0_Pfi_param_1,
	.param .u64 .ptr .align 1 _Z22butterfly_forward_slowPKfS0_Pfi_param_2,
	.param .u32 _Z22butterfly_forward_slowPKfS0_Pfi_param_3
)
{
	.local .align 4 .b8 	__local_depot0[28];
	.reg .b64 	%SP;
	.reg .b64 	%SPL;
	.reg .pred 	%p<17>;
	.reg .b32 	%r<88>;
	.reg .b32 	%f<55>;
	.reg .b64 	%rd<53>;
	.reg .b64 	%fd<5>;

	mov.u64 	%SPL, __local_depot0;
	ld.param.u64 	%rd16, [_Z22butterfly_forward_slowPKfS0_Pfi_param_0];
	ld.param.u64 	%rd18, [_Z22butterfly_forward_slowPKfS0_Pfi_param_1];
	ld.param.u64 	%rd17, [_Z22butterfly_forward_slowPKfS0_Pfi_param_2];
	ld.param.u32 	%r29, [_Z22butterfly_forward_slowPKfS0_Pfi_param_3];
	cvta.to.global.u64 	%rd19, %rd18;
	add.u64 	%rd1, %SPL, 0;
	mov.u32 	%r1, %ctaid.y;
	mul.wide.u32 	%rd21, %r1, 4;
	add.s64 	%rd22, %rd19, %rd21;
	ld.global.f32 	%f1, [%rd22];
	mul.f32 	%f11, %f1, 0f3F22F983;
	cvt.rni.s32.f32 	%r87, %f11;
	cvt.rn.f32.s32 	%f12, %r87;
	fma.rn.f32 	%f13, %f12, 0fBFC90FDA, %f1;
	fma.rn.f32 	%f14, %f12, 0fB3A22168, %f13;
	fma.rn.f32 	%f54, %f12, 0fA7C234C5, %f14;
	abs.f32 	%f3, %f1;
	setp.ltu.f32 	%p1, %f3, 0f47CE4780;
	mov.u32 	%r83, %r87;
	mov.f32 	%f53, %f54;
	@%p1 bra 	$L__BB0_8;
	setp.neu.f32 	%p2, %f3, 0f7F800000;
	@%p2 bra 	$L__BB0_3;
	mov.f32 	%f17, 0f00000000;
	mul.rn.f32 	%f53, %f1, %f17;
	mov.b32 	%r83, 0;
	bra.uni 	$L__BB0_8;
$L__BB0_3:
	mov.b32 	%r3, %f1;
	shl.b32 	%r31, %r3, 8;
	or.b32  	%r4, %r31, -2147483648;
	mov.b64 	%rd49, 0;
	mov.b32 	%r80, 0;
	mov.u64 	%rd47, __cudart_i2opi_f;
	mov.u64 	%rd48, %rd1;
$L__BB0_4:
	.pragma "nounroll";
	ld.global.nc.u32 	%r32, [%rd47];
	mad.wide.u32 	%rd25, %r32, %r4, %rd49;
	shr.u64 	%rd49, %rd25, 32;
	st.local.u32 	[%rd48], %rd25;
	add.s32 	%r80, %r80, 1;
	add.s64 	%rd48, %rd48, 4;
	add.s64 	%rd47, %rd47, 4;
	setp.ne.s32 	%p3, %r80, 6;
	@%p3 bra 	$L__BB0_4;
	shr.u32 	%r33, %r3, 23;
	st.local.u32 	[%rd1+24], %rd49;
	and.b32  	%r7, %r33, 31;
	and.b32  	%r34, %r33, 224;
	add.s32 	%r35, %r34, -128;
	shr.u32 	%r36, %r35, 5;
	mul.wide.u32 	%rd26, %r36, 4;
	sub.s64 	%rd8, %rd1, %rd26;
	ld.local.u32 	%r81, [%rd8+24];
	ld.local.u32 	%r82, [%rd8+20];
	setp.eq.s32 	%p4, %r7, 0;
	@%p4 bra 	$L__BB0_7;
	shf.l.wrap.b32 	%r81, %r82, %r81, %r7;
	ld.local.u32 	%r37, [%rd8+16];
	shf.l.wrap.b32 	%r82, %r37, %r82, %r7;
$L__BB0_7:
	shr.u32 	%r38, %r81, 30;
	shf.l.wrap.b32 	%r39, %r82, %r81, 2;
	shl.b32 	%r40, %r82, 2;
	shr.u32 	%r41, %r39, 31;
	add.s32 	%r42, %r41, %r38;
	neg.s32 	%r43, %r42;
	setp.lt.s32 	%p5, %r3, 0;
	selp.b32 	%r83, %r43, %r42, %p5;
	xor.b32  	%r44, %r39, %r3;
	shr.s32 	%r45, %r39, 31;
	xor.b32  	%r46, %r45, %r39;
	xor.b32  	%r47, %r45, %r40;
	cvt.u64.u32 	%rd27, %r46;
	shl.b64 	%rd28, %rd27, 32;
	cvt.u64.u32 	%rd29, %r47;
	or.b64  	%rd30, %rd28, %rd29;
	cvt.rn.f64.s64 	%fd1, %rd30;
	mul.f64 	%fd2, %fd1, 0d3BF921FB54442D19;
	cvt.rn.f32.f64 	%f15, %fd2;
	neg.f32 	%f16, %f15;
	setp.lt.s32 	%p6, %r44, 0;
	selp.f32 	%f53, %f16, %f15, %p6;
$L__BB0_8:
	setp.ltu.f32 	%p7, %f3, 0f47CE4780;
	add.s32 	%r49, %r83, 1;
	mul.rn.f32 	%f18, %f53, %f53;
	and.b32  	%r50, %r83, 1;
	setp.eq.b32 	%p8, %r50, 1;
	selp.f32 	%f19, %f53, 0f3F800000, %p8;
	fma.rn.f32 	%f20, %f18, %f19, 0f00000000;
	fma.rn.f32 	%f21, %f18, 0f37CBAC00, 0fBAB607ED;
	selp.f32 	%f22, 0fB94D4153, %f21, %p8;
	selp.f32 	%f23, 0f3C0885E4, 0f3D2AAABB, %p8;
	fma.rn.f32 	%f24, %f22, %f18, %f23;
	selp.f32 	%f25, 0fBE2AAAA8, 0fBEFFFFFF, %p8;
	fma.rn.f32 	%f26, %f24, %f18, %f25;
	fma.rn.f32 	%f27, %f26, %f20, %f19;
	and.b32  	%r51, %r49, 2;
	setp.eq.s32 	%p9, %r51, 0;
	mov.f32 	%f28, 0f00000000;
	sub.f32 	%f29, %f28, %f27;
	selp.f32 	%f7, %f27, %f29, %p9;
	@%p7 bra 	$L__BB0_16;
	setp.neu.f32 	%p10, %f3, 0f7F800000;
	@%p10 bra 	$L__BB0_11;
	mov.f32 	%f32, 0f00000000;
	mul.rn.f32 	%f54, %f1, %f32;
	mov.b32 	%r87, 0;
	bra.uni 	$L__BB0_16;
$L__BB0_11:
	mov.b32 	%r16, %f1;
	shl.b32 	%r53, %r16, 8;
	or.b32  	%r17, %r53, -2147483648;
	mov.b64 	%rd52, 0;
	mov.b32 	%r84, 0;
	mov.u64 	%rd50, __cudart_i2opi_f;
	mov.u64 	%rd51, %rd1;
$L__BB0_12:
	.pragma "nounroll";
	ld.global.nc.u32 	%r54, [%rd50];
	mad.wide.u32 	%rd33, %r54, %r17, %rd52;
	shr.u64 	%rd52, %rd33, 32;
	st.local.u32 	[%rd51], %rd33;
	add.s32 	%r84, %r84, 1;
	add.s64 	%rd51, %rd51, 4;
	add.s64 	%rd50, %rd50, 4;
	setp.ne.s32 	%p11, %r84, 6;
	@%p11 bra 	$L__BB0_12;
	shr.u32 	%r55, %r16, 23;
	st.local.u32 	[%rd1+24], %rd52;
	and.b32  	%r20, %r55, 31;
	and.b32  	%r56, %r55, 224;
	add.s32 	%r57, %r56, -128;
	shr.u32 	%r58, %r57, 5;
	mul.wide.u32 	%rd34, %r58, 4;
	sub.s64 	%rd15, %rd1, %rd34;
	ld.local.u32 	%r85, [%rd15+24];
	ld.local.u32 	%r86, [%rd15+20];
	setp.eq.s32 	%p12, %r20, 0;
	@%p12 bra 	$L__BB0_15;
	shf.l.wrap.b32 	%r85, %r86, %r85, %r20;
	ld.local.u32 	%r59, [%rd15+16];
	shf.l.wrap.b32 	%r86, %r59, %r86, %r20;
$L__BB0_15:
	shr.u32 	%r60, %r85, 30;
	shf.l.wrap.b32 	%r61, %r86, %r85, 2;
	shl.b32 	%r62, %r86, 2;
	shr.u32 	%r63, %r61, 31;
	add.s32 	%r64, %r63, %r60;
	neg.s32 	%r65, %r64;
	setp.lt.s32 	%p13, %r16, 0;
	selp.b32 	%r87, %r65, %r64, %p13;
	xor.b32  	%r66, %r61, %r16;
	shr.s32 	%r67, %r61, 31;
	xor.b32  	%r68, %r67, %r61;
	xor.b32  	%r69, %r67, %r62;
	cvt.u64.u32 	%rd35, %r68;
	shl.b64 	%rd36, %rd35, 32;
	cvt.u64.u32 	%rd37, %r69;
	or.b64  	%rd38, %rd36, %rd37;
	cvt.rn.f64.s64 	%fd3, %rd38;
	mul.f64 	%fd4, %fd3, 0d3BF921FB54442D19;
	cvt.rn.f32.f64 	%f30, %fd4;
	neg.f32 	%f31, %f30;
	setp.lt.s32 	%p14, %r66, 0;
	selp.f32 	%f54, %f31, %f30, %p14;
$L__BB0_16:
	cvta.to.global.u64 	%rd39, %rd16;
	cvta.to.global.u64 	%rd40, %rd17;
	mul.rn.f32 	%f33, %f54, %f54;
	and.b32  	%r71, %r87, 1;
	setp.eq.b32 	%p15, %r71, 1;
	selp.f32 	%f34, 0f3F800000, %f54, %p15;
	fma.rn.f32 	%f35, %f33, %f34, 0f00000000;
	fma.rn.f32 	%f36, %f33, 0f37CBAC00, 0fBAB607ED;
	selp.f32 	%f37, %f36, 0fB94D4153, %p15;
	selp.f32 	%f38, 0f3D2AAABB, 0f3C0885E4, %p15;
	fma.rn.f32 	%f39, %f37, %f33, %f38;
	selp.f32 	%f40, 0fBEFFFFFF, 0fBE2AAAA8, %p15;
	fma.rn.f32 	%f41, %f39, %f33, %f40;
	fma.rn.f32 	%f42, %f41, %f35, %f34;
	and.b32  	%r72, %r87, 2;
	setp.eq.s32 	%p16, %r72, 0;
	mov.f32 	%f43, 0f00000000;
	sub.f32 	%f44, %f43, %f42;
	selp.f32 	%f45, %f42, %f44, %p16;
	mul.lo.s32 	%r73, %r1, %r29;
	shl.b32 	%r74, %r73, 1;
	mov.u32 	%r75, %tid.x;
	mov.u32 	%r76, %ntid.x;
	mov.u32 	%r77, %ctaid.x;
	mad.lo.s32 	%r78, %r76, %r77, %r75;
	add.s32 	%r79, %r78, %r74;
	mul.wide.s32 	%rd41, %r79, 4;
	add.s64 	%rd42, %rd39, %rd41;
	ld.global.f32 	%f46, [%rd42];
	mul.wide.s32 	%rd43, %r29, 4;
	add.s64 	%rd44, %rd42, %rd43;
	ld.global.f32 	%f47, [%rd44];
	mul.f32 	%f48, %f47, %f45;
	fma.rn.f32 	%f49, %f7, %f46, %f48;
	add.s64 	%rd45, %rd40, %rd41;
	st.global.f32 	[%rd45], %f49;
	mul.f32 	%f50, %f7, %f47;
	mul.f32 	%f51, %f46, %f45;
	sub.f32 	%f52, %f50, %f51;
	add.s64 	%rd46, %rd45, %rd43;
	st.global.f32 	[%rd46], %f52;
	ret;

}
	// .globl	_Z23butterfly_backward_slowPKfS0_S0_PfS1_i
.visible .entry _Z23butterfly_backward_slowPKfS0_S0_PfS1_i(
	.param .u64 .ptr .align 1 _Z23butterfly_backward_slowPKfS0_S0_PfS1_i_param_0,
	.param .u64 .ptr .align 1 _Z23butterfly_backward_slowPKfS0_S0_PfS1_i_param_1,
	.param .u64 .ptr .align 1 _Z23butterfly_backward_slowPKfS0_S0_PfS1_i_param_2,
	.param .u64 .ptr .align 1 _Z23butterfly_backward_slowPKfS0_S0_PfS1_i_param_3,
	.param .u64 .ptr .align 1 _Z23butterfly_backward_slowPKfS0_S0_PfS1_i_param_4,
	.param .u32 _Z23butterfly_backward_slowPKfS0_S0_PfS1_i_param_5
)
{
	.local .align 4 .b8 	__local_depot1[28];
	.reg .b64 	%SP;
	.reg .b64 	%SPL;
	.reg .pred 	%p<27>;
	.reg .b32 	%r<112>;
	.reg .b32 	%f<81>;
	.reg .b64 	%rd<61>;
	.reg .b64 	%fd<5>;
	// demoted variable
	.shared .align 4 .b8 _ZZ23butterfly_backward_slowPKfS0_S0_PfS1_iE3tmp[128];
	mov.u64 	%SPL, __local_depot1;
	ld.param.u64 	%rd17, [_Z23butterfly_backward_slowPKfS0_S0_PfS1_i_param_0];
	ld.param.u64 	%rd21, [_Z23butterfly_backward_slowPKfS0_S0_PfS1_i_param_1];
	ld.param.u64 	%rd18, [_Z23butterfly_backward_slowPKfS0_S0_PfS1_i_param_2];
	ld.param.u64 	%rd19, [_Z23butterfly_backward_slowPKfS0_S0_PfS1_i_param_3];
	ld.param.u64 	%rd20, [_Z23butterfly_backward_slowPKfS0_S0_PfS1_i_param_4];
	ld.param.u32 	%r34, [_Z23butterfly_backward_slowPKfS0_S0_PfS1_i_param_5];
	cvta.to.global.u64 	%rd22, %rd21;
	add.u64 	%rd1, %SPL, 0;
	mov.u32 	%r1, %ctaid.y;
	mul.wide.u32 	%rd24, %r1, 4;
	add.s64 	%rd25, %rd22, %rd24;
	ld.global.f32 	%f1, [%rd25];
	mul.f32 	%f17, %f1, 0f3F22F983;
	cvt.rni.s32.f32 	%r110, %f17;
	cvt.rn.f32.s32 	%f18, %r110;
	fma.rn.f32 	%f19, %f18, 0fBFC90FDA, %f1;
	fma.rn.f32 	%f20, %f18, 0fB3A22168, %f19;
	fma.rn.f32 	%f77, %f18, 0fA7C234C5, %f20;
	abs.f32 	%f3, %f1;
	setp.ltu.f32 	%p1, %f3, 0f47CE4780;
	mov.u32 	%r106, %r110;
	mov.f32 	%f76, %f77;
	@%p1 bra 	$L__BB1_8;
	setp.neu.f32 	%p2, %f3, 0f7F800000;
	@%p2 bra 	$L__BB1_3;
	mov.f32 	%f23, 0f00000000;
	mul.rn.f32 	%f76, %f1, %f23;
	mov.b32 	%r106, 0;
	bra.uni 	$L__BB1_8;
$L__BB1_3:
	mov.b32 	%r3, %f1;
	shl.b32 	%r36, %r3, 8;
	or.b32  	%r4, %r36, -2147483648;
	mov.b64 	%rd57, 0;
	mov.b32 	%r103, 0;
	mov.u64 	%rd55, __cudart_i2opi_f;
	mov.u64 	%rd56, %rd1;
$L__BB1_4:
	.pragma "nounroll";
	ld.global.nc.u32 	%r37, [%rd55];
	mad.wide.u32 	%rd28, %r37, %r4, %rd57;
	shr.u64 	%rd57, %rd28, 32;
	st.local.u32 	[%rd56], %rd28;
	add.s32 	%r103, %r103, 1;
	add.s64 	%rd56, %rd56, 4;
	add.s64 	%rd55, %rd55, 4;
	setp.ne.s32 	%p3, %r103, 6;
	@%p3 bra 	$L__BB1_4;
	shr.u32 	%r38, %r3, 23;
	st.local.u32 	[%rd1+24], %rd57;
	and.b32  	%r7, %r38, 31;
	and.b32  	%r39, %r38, 224;
	add.s32 	%r40, %r39, -128;
	shr.u32 	%r41, %r40, 5;
	mul.wide.u32 	%rd29, %r41, 4;
	sub.s64 	%rd8, %rd1, %rd29;
	ld.local.u32 	%r104, [%rd8+24];
	ld.local.u32 	%r105, [%rd8+20];
	setp.eq.s32 	%p4, %r7, 0;
	@%p4 bra 	$L__BB1_7;
	shf.l.wrap.b32 	%r104, %r105, %r104, %r7;
	ld.local.u32 	%r42, [%rd8+16];
	shf.l.wrap.b32 	%r105, %r42, %r105, %r7;
$L__BB1_7:
	shr.u32 	%r43, %r104, 30;
	shf.l.wrap.b32 	%r44, %r105, %r104, 2;
	shl.b32 	%r45, %r105, 2;
	shr.u32 	%r46, %r44, 31;
	add.s32 	%r47, %r46, %r43;
	neg.s32 	%r48, %r47;
	setp.lt.s32 	%p5, %r3, 0;
	selp.b32 	%r106, %r48, %r47, %p5;
	xor.b32  	%r49, %r44, %r3;
	shr.s32 	%r50, %r44, 31;
	xor.b32  	%r51, %r50, %r44;
	xor.b32  	%r52, %r50, %r45;
	cvt.u64.u32 	%rd30, %r51;
	shl.b64 	%rd31, %rd30, 32;
	cvt.u64.u32 	%rd32, %r52;
	or.b64  	%rd33, %rd31, %rd32;
	cvt.rn.f64.s64 	%fd1, %rd33;
	mul.f64 	%fd2, %fd1, 0d3BF921FB54442D19;
	cvt.rn.f32.f64 	%f21, %fd2;
	neg.f32 	%f22, %f21;
	setp.lt.s32 	%p6, %r49, 0;
	selp.f32 	%f76, %f22, %f21, %p6;
$L__BB1_8:
	setp.ltu.f32 	%p7, %f3, 0f47CE4780;
	add.s32 	%r54, %r106, 1;
	mul.rn.f32 	%f24, %f76, %f76;
	and.b32  	%r55, %r106, 1;
	setp.eq.b32 	%p8, %r55, 1;
	selp.f32 	%f25, %f76, 0f3F800000, %p8;
	fma.rn.f32 	%f26, %f24, %f25, 0f00000000;
	fma.rn.f32 	%f27, %f24, 0f37CBAC00, 0fBAB607ED;
	selp.f32 	%f28, 0fB94D4153, %f27, %p8;
	selp.f32 	%f29, 0f3C0885E4, 0f3D2AAABB, %p8;
	fma.rn.f32 	%f30, %f28, %f24, %f29;
	selp.f32 	%f31, 0fBE2AAAA8, 0fBEFFFFFF, %p8;
	fma.rn.f32 	%f32, %f30, %f24, %f31;
	fma.rn.f32 	%f33, %f32, %f26, %f25;
	and.b32  	%r56, %r54, 2;
	setp.eq.s32 	%p9, %r56, 0;
	mov.f32 	%f34, 0f00000000;
	sub.f32 	%f35, %f34, %f33;
	selp.f32 	%f7, %f33, %f35, %p9;
	@%p7 bra 	$L__BB1_16;
	setp.neu.f32 	%p10, %f3, 0f7F800000;
	@%p10 bra 	$L__BB1_11;
	mov.f32 	%f38, 0f00000000;
	mul.rn.f32 	%f77, %f1, %f38;
	mov.b32 	%r110, 0;
	bra.uni 	$L__BB1_16;
$L__BB1_11:
	mov.b32 	%r16, %f1;
	shl.b32 	%r58, %r16, 8;
	or.b32  	%r17, %r58, -2147483648;
	mov.b64 	%rd60, 0;
	mov.b32 	%r107, 0;
	mov.u64 	%rd58, __cudart_i2opi_f;
	mov.u64 	%rd59, %rd1;
$L__BB1_12:
	.pragma "nounroll";
	ld.global.nc.u32 	%r59, [%rd58];
	mad.wide.u32 	%rd36, %r59, %r17, %rd60;
	shr.u64 	%rd60, %rd36, 32;
	st.local.u32 	[%rd59], %rd36;
	add.s32 	%r107, %r107, 1;
	add.s64 	%rd59, %rd59, 4;
	add.s64 	%rd58, %rd58, 4;
	setp.ne.s32 	%p11, %r107, 6;
	@%p11 bra 	$L__BB1_12;
	shr.u32 	%r60, %r16, 23;
	st.local.u32 	[%rd1+24], %rd60;
	and.b32  	%r20, %r60, 31;
	and.b32  	%r61, %r60, 224;
	add.s32 	%r62, %r61, -128;
	shr.u32 	%r63, %r62, 5;
	mul.wide.u32 	%rd37, %r63, 4;
	sub.s64 	%rd15, %rd1, %rd37;
	ld.local.u32 	%r108, [%rd15+24];
	ld.local.u32 	%r109, [%rd15+20];
	setp.eq.s32 	%p12, %r20, 0;
	@%p12 bra 	$L__BB1_15;
	shf.l.wrap.b32 	%r108, %r109, %r108, %r20;
	ld.local.u32 	%r64, [%rd15+16];
	shf.l.wrap.b32 	%r109, %r64, %r109, %r20;
$L__BB1_15:
	shr.u32 	%r65, %r108, 30;
	shf.l.wrap.b32 	%r66, %r109, %r108, 2;
	shl.b32 	%r67, %r109, 2;
	shr.u32 	%r68, %r66, 31;
	add.s32 	%r69, %r68, %r65;
	neg.s32 	%r70, %r69;
	setp.lt.s32 	%p13, %r16, 0;
	selp.b32 	%r110, %r70, %r69, %p13;
	xor.b32  	%r71, %r66, %r16;
	shr.s32 	%r72, %r66, 31;
	xor.b32  	%r73, %r72, %r66;
	xor.b32  	%r74, %r72, %r67;
	cvt.u64.u32 	%rd38, %r73;
	shl.b64 	%rd39, %rd38, 32;
	cvt.u64.u32 	%rd40, %r74;
	or.b64  	%rd41, %rd39, %rd40;
	cvt.rn.f64.s64 	%fd3, %rd41;
	mul.f64 	%fd4, %fd3, 0d3BF921FB54442D19;
	cvt.rn.f32.f64 	%f36, %fd4;
	neg.f32 	%f37, %f36;
	setp.lt.s32 	%p14, %r71, 0;
	selp.f32 	%f77, %f37, %f36, %p14;
$L__BB1_16:
	mul.rn.f32 	%f39, %f77, %f77;
	and.b32  	%r76, %r110, 1;
	setp.eq.b32 	%p15, %r76, 1;
	selp.f32 	%f40, 0f3F800000, %f77, %p15;
	fma.rn.f32 	%f41, %f39, %f40, 0f00000000;
	fma.rn.f32 	%f42, %f39, 0f37CBAC00, 0fBAB607ED;
	selp.f32 	%f43, %f42, 0fB94D4153, %p15;
	selp.f32 	%f44, 0f3D2AAABB, 0f3C0885E4, %p15;
	fma.rn.f32 	%f45, %f43, %f39, %f44;
	selp.f32 	%f46, 0fBEFFFFFF, 0fBE2AAAA8, %p15;
	fma.rn.f32 	%f47, %f45, %f39, %f46;
	fma.rn.f32 	%f48, %f47, %f41, %f40;
	and.b32  	%r77, %r110, 2;
	setp.eq.s32 	%p16, %r77, 0;
	mov.f32 	%f49, 0f00000000;
	sub.f32 	%f50, %f49, %f48;
	selp.f32 	%f51, %f48, %f50, %p16;
	mul.lo.s32 	%r78, %r1, %r34;
	shl.b32 	%r79, %r78, 1;
	mov.u32 	%r29, %tid.x;
	mov.u32 	%r30, %ntid.x;
	mov.u32 	%r80, %ctaid.x;
	mad.lo.s32 	%r81, %r30, %r80, %r29;
	add.s32 	%r82, %r81, %r79;
	cvta.to.global.u64 	%rd42, %rd18;
	mul.wide.s32 	%rd43, %r82, 4;
	add.s64 	%rd44, %rd42, %rd43;
	ld.global.f32 	%f52, [%rd44];
	mul.wide.s32 	%rd45, %r34, 4;
	add.s64 	%rd46, %rd44, %rd45;
	ld.global.f32 	%f53, [%rd46];
	mul.f32 	%f54, %f7, %f52;
	mul.f32 	%f55, %f53, %f51;
	sub.f32 	%f56, %f54, %f55;
	cvta.to.global.u64 	%rd47, %rd19;
	add.s64 	%rd48, %rd47, %rd43;
	st.global.f32 	[%rd48], %f56;
	mul.f32 	%f57, %f52, %f51;
	fma.rn.f32 	%f58, %f7, %f53, %f57;
	add.s64 	%rd49, %rd48, %rd45;
	st.global.f32 	[%rd49], %f58;
	cvta.to.global.u64 	%rd50, %rd17;
	add.s64 	%rd51, %rd50, %rd43;
	ld.global.f32 	%f59, [%rd51];
	add.s64 	%rd52, %rd51, %rd45;
	ld.global.f32 	%f60, [%rd52];
	mul.f32 	%f61, %f52, %f60;
	mul.f32 	%f62, %f53, %f59;
	sub.f32 	%f63, %f61, %f62;
	cvta.to.global.u64 	%rd53, %rd20;
	add.s64 	%rd16, %rd53, %rd24;
	mov.b32 	%r83, %f63;
	shfl.sync.bfly.b32	%r84|%p17, %r83, 1, 31, -1;
	mov.b32 	%f64, %r84;
	add.f32 	%f65, %f63, %f64;
	mov.b32 	%r85, %f65;
	shfl.sync.bfly.b32	%r86|%p18, %r85, 2, 31, -1;
	mov.b32 	%f66, %r86;
	add.f32 	%f67, %f65, %f66;
	mov.b32 	%r87, %f67;
	shfl.sync.bfly.b32	%r88|%p19, %r87, 4, 31, -1;
	mov.b32 	%f68, %r88;
	add.f32 	%f69, %f67, %f68;
	mov.b32 	%r89, %f69;
	shfl.sync.bfly.b32	%r90|%p20, %r89, 8, 31, -1;
	mov.b32 	%f70, %r90;
	add.f32 	%f71, %f69, %f70;
	mov.b32 	%r91, %f71;
	shfl.sync.bfly.b32	%r92|%p21, %r91, 16, 31, -1;
	mov.b32 	%f72, %r92;
	add.f32 	%f11, %f71, %f72;
	and.b32  	%r93, %r29, 31;
	setp.ne.s32 	%p22, %r93, 0;
	@%p22 bra 	$L__BB1_18;
	shr.u32 	%r94, %r29, 3;
	mov.u32 	%r95, _ZZ23butterfly_backward_slowPKfS0_S0_PfS1_iE3tmp;
	add.s32 	%r96, %r95, %r94;
	st.shared.f32 	[%r96], %f11;
$L__BB1_18:
	bar.sync 	0;
	shr.u32 	%r31, %r30, 5;
	setp.ge.u32 	%p23, %r29, %r31;
	mov.f32 	%f80, 0f00000000;
	@%p23 bra 	$L__BB1_20;
	shl.b32 	%r97, %r29, 2;
	mov.u32 	%r98, _ZZ23butterfly_backward_slowPKfS0_S0_PfS1_iE3tmp;
	add.s32 	%r99, %r98, %r97;
	ld.shared.f32 	%f80, [%r99];
$L__BB1_20:
	setp.lt.u32 	%p24, %r30, 64;
	@%p24 bra 	$L__BB1_23;
	mov.b32 	%r111, 1;
$L__BB1_22:
	mov.b32 	%r101, %f80;
	shfl.sync.bfly.b32	%r102|%p25, %r101, %r111, 31, -1;
	mov.b32 	%f74, %r102;
	add.f32 	%f80, %f80, %f74;
	shl.b32 	%r111, %r111, 1;
	setp.lt.u32 	%p26, %r111, %r31;
	@%p26 bra 	$L__BB1_22;
$L__BB1_23:
	atom.global.add.f32 	%f75, [%rd16], %f80;
	ret;

}


// ===== COMPILED SASS (sm_100) =====

	.target	sm_100

	.elftype	@"ET_EXEC"


//--------------------- .note.nv.tkinfo           --------------------------
	.section	.note.nv.tkinfo,"",@"SHT_NOTE"
	.sectionflags	@"SHF_NOTE_NV_TKINFO"
	.tkinfo
        /*0018*/ 	.word	0x00000002
        /*0030*/ 	.string	""
        /*0030*/ 	.string	"ptxas"
        /*0030*/ 	.string	"Cuda compilation tools, release 13.0, V13.0.88"
        /*0030*/ 	.string	"Build cuda_13.0.r13.0/compiler.36424714_0"
        /*0030*/ 	.string	"-arch sm_100 -m 64 "



//--------------------- .note.nv.cuinfo           --------------------------
	.section	.note.nv.cuinfo,"",@"SHT_NOTE"
	.sectionflags	@"SHF_NOTE_NV_CUINFO"
        /*0018*/ 	.short	0x0002
        /*001a*/ 	.short	0x0064
        /*001c*/ 	.short	0x0082
	.zero		2


//--------------------- .nv.info                  --------------------------
	.section	.nv.info,"",@"SHT_CUDA_INFO"
	.align	4


	//----- nvinfo : EIATTR_REGCOUNT
	.align		4
        /*0000*/ 	.byte	0x04, 0x2f
        /*0002*/ 	.short	(.L_2 - .L_1)
	.align		4
.L_1:
        /*0004*/ 	.word	index@(_Z22butterfly_forward_slowPKfS0_Pfi)
        /*0008*/ 	.word	0x00000018


	//----- nvinfo : EIATTR_FRAME_SIZE
	.align		4
.L_2:
        /*000c*/ 	.byte	0x04, 0x11
        /*000e*/ 	.short	(.L_4 - .L_3)
	.align		4
.L_3:
        /*0010*/ 	.word	index@(_Z22butterfly_forward_slowPKfS0_Pfi)
        /*0014*/ 	.word	0x00000000


	//----- nvinfo : EIATTR_REGCOUNT
	.align		4
.L_4:
        /*0018*/ 	.byte	0x04, 0x2f
        /*001a*/ 	.short	(.L_6 - .L_5)
	.align		4
.L_5:
        /*001c*/ 	.word	index@(_Z23butterfly_backward_slowPKfS0_S0_PfS1_i)
        /*0020*/ 	.word	0x00000016


	//----- nvinfo : EIATTR_FRAME_SIZE
	.align		4
.L_6:
        /*0024*/ 	.byte	0x04, 0x11
        /*0026*/ 	.short	(.L_8 - .L_7)
	.align		4
.L_7:
        /*0028*/ 	.word	index@(_Z23butterfly_backward_slowPKfS0_S0_PfS1_i)
        /*002c*/ 	.word	0x00000000


	//----- nvinfo : EIATTR_MIN_STACK_SIZE
	.align		4
.L_8:
        /*0030*/ 	.byte	0x04, 0x12
        /*0032*/ 	.short	(.L_10 - .L_9)
	.align		4
.L_9:
        /*0034*/ 	.word	index@(_Z23butterfly_backward_slowPKfS0_S0_PfS1_i)
        /*0038*/ 	.word	0x00000000


	//----- nvinfo : EIATTR_MIN_STACK_SIZE
	.align		4
.L_10:
        /*003c*/ 	.byte	0x04, 0x12
        /*003e*/ 	.short	(.L_12 - .L_11)
	.align		4
.L_11:
        /*0040*/ 	.word	index@(_Z22butterfly_forward_slowPKfS0_Pfi)
        /*0044*/ 	.word	0x00000000
.L_12:


//--------------------- .nv.compat                --------------------------
	.section	.nv.compat,"",@"SHT_CUDA_COMPAT_INFO"
	.align	4
        /*0000*/ 	.byte	0x02, 0x09, 0x00, 0x00, 0x02, 0x02, 0x01, 0x00, 0x02, 0x05, 0x05, 0x00, 0x03, 0x07, 0x01, 0x01
        /*0010*/ 	.byte	0x02, 0x03, 0x00, 0x00, 0x02, 0x06, 0x01, 0x00, 0x04, 0x0b, 0x08, 0x00, 0x01, 0x00, 0x00, 0x00
        /*0020*/ 	.byte	0x00, 0x00, 0x00, 0x00


//--------------------- .nv.info._Z23butterfly_backward_slowPKfS0_S0_PfS1_i --------------------------
	.section	.nv.info._Z23butterfly_backward_slowPKfS0_S0_PfS1_i,"",@"SHT_CUDA_INFO"
	.sectionflags	@""
	.align	4


	//----- nvinfo : EIATTR_CUDA_API_VERSION
	.align		4
        /*0000*/ 	.byte	0x04, 0x37
        /*0002*/ 	.short	(.L_14 - .L_13)
.L_13:
        /*0004*/ 	.word	0x00000082


	//----- nvinfo : EIATTR_KPARAM_INFO
	.align		4
.L_14:
        /*0008*/ 	.byte	0x04, 0x17
        /*000a*/ 	.short	(.L_16 - .L_15)
.L_15:
        /*000c*/ 	.word	0x00000000
        /*0010*/ 	.short	0x0005
        /*0012*/ 	.short	0x0028
        /*0014*/ 	.byte	0x00, 0xf0, 0x11, 0x00


	//----- nvinfo : EIATTR_KPARAM_INFO
	.align		4
.L_16:
        /*0018*/ 	.byte	0x04, 0x17
        /*001a*/ 	.short	(.L_18 - .L_17)
.L_17:
        /*001c*/ 	.word	0x00000000
        /*0020*/ 	.short	0x0004
        /*0022*/ 	.short	0x0020
        /*0024*/ 	.byte	0x00, 0xf5, 0x21, 0x00


	//----- nvinfo : EIATTR_KPARAM_INFO
	.align		4
.L_18:
        /*0028*/ 	.byte	0x04, 0x17
        /*002a*/ 	.short	(.L_20 - .L_19)
.L_19:
        /*002c*/ 	.word	0x00000000
        /*0030*/ 	.short	0x0003
        /*0032*/ 	.short	0x0018
        /*0034*/ 	.byte	0x00, 0xf5, 0x21, 0x00


	//----- nvinfo : EIATTR_KPARAM_INFO
	.align		4
.L_20:
        /*0038*/ 	.byte	0x04, 0x17
        /*003a*/ 	.short	(.L_22 - .L_21)
.L_21:
        /*003c*/ 	.word	0x00000000
        /*0040*/ 	.short	0x0002
        /*0042*/ 	.short	0x0010
        /*0044*/ 	.byte	0x00, 0xf5, 0x21, 0x00


	//----- nvinfo : EIATTR_KPARAM_INFO
	.align		4
.L_22:
        /*0048*/ 	.byte	0x04, 0x17
        /*004a*/ 	.short	(.L_24 - .L_23)
.L_23:
        /*004c*/ 	.word	0x00000000
        /*0050*/ 	.short	0x0001
        /*0052*/ 	.short	0x0008
        /*0054*/ 	.byte	0x00, 0xf5, 0x21, 0x00


	//----- nvinfo : EIATTR_KPARAM_INFO
	.align		4
.L_24:
        /*0058*/ 	.byte	0x04, 0x17
        /*005a*/ 	.short	(.L_26 - .L_25)
.L_25:
        /*005c*/ 	.word	0x00000000
        /*0060*/ 	.short	0x0000
        /*0062*/ 	.short	0x0000
        /*0064*/ 	.byte	0x00, 0xf5, 0x21, 0x00


	//----- nvinfo : EIATTR_SPARSE_MMA_MASK
	.align		4
.L_26:
        /*0068*/ 	.byte	0x03, 0x50
        /*006a*/ 	.short	0x0000


	//----- nvinfo : EIATTR_MAXREG_COUNT
	.align		4
        /*006c*/ 	.byte	0x03, 0x1b
        /*006e*/ 	.short	0x00ff


	//----- nvinfo : EIATTR_NUM_BARRIERS
	.align		4
        /*0070*/ 	.byte	0x02, 0x4c
        /*0072*/ 	.byte	0x01
	.zero		1


	//----- nvinfo : EIATTR_MERCURY_ISA_VERSION
	.align		4
        /*0074*/ 	.byte	0x03, 0x5f
        /*0076*/ 	.short	0x0101


	//----- nvinfo : EIATTR_COOP_GROUP_MASK_REGIDS
	.align		4
        /*0078*/ 	.byte	0x04, 0x29
        /*007a*/ 	.short	(.L_28 - .L_27)


	//   ....[0]....
.L_27:
        /*007c*/ 	.word	0xffffffff


	//   ....[1]....
        /*0080*/ 	.word	0xffffffff


	//   ....[2]....
        /*0084*/ 	.word	0xffffffff


	//   ....[3]....
        /*0088*/ 	.word	0xffffffff


	//   ....[4]....
        /*008c*/ 	.word	0xffffffff


	//   ....[5]....
        /*0090*/ 	.word	0xffffffff


	//----- nvinfo : EIATTR_COOP_GROUP_INSTR_OFFSETS
	.align		4
.L_28:
        /*0094*/ 	.byte	0x04, 0x28
        /*0096*/ 	.short	(.L_30 - .L_29)


	//   ....[0]....
.L_29:
        /*0098*/ 	.word	0x00001140


	//   ....[1]....
        /*009c*/ 	.word	0x00001160


	//   ....[2]....
        /*00a0*/ 	.word	0x00001180


	//   ....[3]....
        /*00a4*/ 	.word	0x000011a0


	//   ....[4]....
        /*00a8*/ 	.word	0x000011c0


	//   ....[5]....
        /*00ac*/ 	.word	0x00001270


	//----- nvinfo : EIATTR_VRC_CTA_INIT_COUNT
	.align		4
.L_30:
        /*00b0*/ 	.byte	0x02, 0x4a
	.zero		1
	.zero		1


	//----- nvinfo : EIATTR_EXIT_INSTR_OFFSETS
	.align		4
        /*00b4*/ 	.byte	0x04, 0x1c
        /*00b6*/ 	.short	(.L_32 - .L_31)


	//   ....[0]....
.L_31:
        /*00b8*/ 	.word	0x000012d0


	//----- nvinfo : EIATTR_CBANK_PARAM_SIZE
	.align		4
.L_32:
        /*00bc*/ 	.byte	0x03, 0x19
        /*00be*/ 	.short	0x002c


	//----- nvinfo : EIATTR_PARAM_CBANK
	.align		4
        /*00c0*/ 	.byte	0x04, 0x0a
        /*00c2*/ 	.short	(.L_34 - .L_33)
	.align		4
.L_33:
        /*00c4*/ 	.word	index@(.nv.constant0._Z23butterfly_backward_slowPKfS0_S0_PfS1_i)
        /*00c8*/ 	.short	0x0380
        /*00ca*/ 	.short	0x002c


	//----- nvinfo : EIATTR_SW_WAR
	.align		4
.L_34:
        /*00cc*/ 	.byte	0x04, 0x36
        /*00ce*/ 	.short	(.L_36 - .L_35)
.L_35:
        /*00d0*/ 	.word	0x00000008
.L_36:


//--------------------- .nv.info._Z22butterfly_forward_slowPKfS0_Pfi --------------------------
	.section	.nv.info._Z22butterfly_forward_slowPKfS0_Pfi,"",@"SHT_CUDA_INFO"
	.sectionflags	@""
	.align	4


	//----- nvinfo : EIATTR_CUDA_API_VERSION
	.align		4
        /*0000*/ 	.byte	0x04, 0x37
        /*0002*/ 	.short	(.L_38 - .L_37)
.L_37:
        /*0004*/ 	.word	0x00000082


	//----- nvinfo : EIATTR_KPARAM_INFO
	.align		4
.L_38:
        /*0008*/ 	.byte	0x04, 0x17
        /*000a*/ 	.short	(.L_40 - .L_39)
.L_39:
        /*000c*/ 	.word	0x00000000
        /*0010*/ 	.short	0x0003
        /*0012*/ 	.short	0x0018
        /*0014*/ 	.byte	0x00, 0xf0, 0x11, 0x00


	//----- nvinfo : EIATTR_KPARAM_INFO
	.align		4
.L_40:
        /*0018*/ 	.byte	0x04, 0x17
        /*001a*/ 	.short	(.L_42 - .L_41)
.L_41:
        /*001c*/ 	.word	0x00000000
        /*0020*/ 	.short	0x0002
        /*0022*/ 	.short	0x0010
        /*0024*/ 	.byte	0x00, 0xf5, 0x21, 0x00


	//----- nvinfo : EIATTR_KPARAM_INFO
	.align		4
.L_42:
        /*0028*/ 	.byte	0x04, 0x17
        /*002a*/ 	.short	(.L_44 - .L_43)
.L_43:
        /*002c*/ 	.word	0x00000000
        /*0030*/ 	.short	0x0001
        /*0032*/ 	.short	0x0008
        /*0034*/ 	.byte	0x00, 0xf5, 0x21, 0x00


	//----- nvinfo : EIATTR_KPARAM_INFO
	.align		4
.L_44:
        /*0038*/ 	.byte	0x04, 0x17
        /*003a*/ 	.short	(.L_46 - .L_45)
.L_45:
        /*003c*/ 	.word	0x00000000
        /*0040*/ 	.short	0x0000
        /*0042*/ 	.short	0x0000
        /*0044*/ 	.byte	0x00, 0xf5, 0x21, 0x00


	//----- nvinfo : EIATTR_SPARSE_MMA_MASK
	.align		4
.L_46:
        /*0048*/ 	.byte	0x03, 0x50
        /*004a*/ 	.short	0x0000


	//----- nvinfo : EIATTR_MAXREG_COUNT
	.align		4
        /*004c*/ 	.byte	0x03, 0x1b
        /*004e*/ 	.short	0x00ff


	//----- nvinfo : EIATTR_MERCURY_ISA_VERSION
	.align		4
        /*0050*/ 	.byte	0x03, 0x5f
        /*0052*/ 	.short	0x0101


	//----- nvinfo : EIATTR_VRC_CTA_INIT_COUNT
	.align		4
        /*0054*/ 	.byte	0x02, 0x4a
	.zero		1
	.zero		1


	//----- nvinfo : EIATTR_EXIT_INSTR_OFFSETS
	.align		4
        /*0058*/ 	.byte	0x04, 0x1c
        /*005a*/ 	.short	(.L_48 - .L_47)


	//   ....[0]....
.L_47:
        /*005c*/ 	.word	0x00001020


	//----- nvinfo : EIATTR_CBANK_PARAM_SIZE
	.align		4
.L_48:
        /*0060*/ 	.byte	0x03, 0x19
        /*0062*/ 	.short	0x001c


	//----- nvinfo : EIATTR_PARAM_CBANK
	.align		4
        /*0064*/ 	.byte	0x04, 0x0a
        /*0066*/ 	.short	(.L_50 - .L_49)
	.align		4
.L_49:
        /*0068*/ 	.word	index@(.nv.constant0._Z22butterfly_forward_slowPKfS0_Pfi)
        /*006c*/ 	.short	0x0380
        /*006e*/ 	.short	0x001c


	//----- nvinfo : EIATTR_SW_WAR
	.align		4
.L_50:
        /*0070*/ 	.byte	0x04, 0x36
        /*0072*/ 	.short	(.L_52 - .L_51)
.L_51:
        /*0074*/ 	.word	0x00000008
.L_52:


//--------------------- .nv.callgraph             --------------------------
	.section	.nv.callgraph,"",@"SHT_CUDA_CALLGRAPH"
	.align	4
	.sectionentsize	8
	.align		4
        /*0000*/ 	.word	0x00000000
	.align		4
        /*0004*/ 	.word	0xffffffff
	.align		4
        /*0008*/ 	.word	0x00000000
	.align		4
        /*000c*/ 	.word	0xfffffffe
	.align		4
        /*0010*/ 	.word	0x00000000
	.align		4
        /*0014*/ 	.word	0xfffffffd
	.align		4
        /*0018*/ 	.word	0x00000000
	.align		4
        /*001c*/ 	.word	0xfffffffc


//--------------------- .nv.constant4             --------------------------
	.section	.nv.constant4,"a",@progbits
	.align	8
	.align		8
.nv.constant4:
        /*0000*/ 	.dword	__cudart_i2opi_f


//--------------------- .text._Z23butterfly_backward_slowPKfS0_S0_PfS1_i --------------------------
	.section	.text._Z23butterfly_backward_slowPKfS0_S0_PfS1_i,"ax",@progbits
	.align	128
        .global         _Z23butterfly_backward_slowPKfS0_S0_PfS1_i
        .type           _Z23butterfly_backward_slowPKfS0_S0_PfS1_i,@function
        .size           _Z23butterfly_backward_slowPKfS0_S0_PfS1_i,(.L_x_16 - _Z23butterfly_backward_slowPKfS0_S0_PfS1_i)
        .other          _Z23butterfly_backward_slowPKfS0_S0_PfS1_i,@"STO_CUDA_ENTRY STV_DEFAULT"
_Z23butterfly_backward_slowPKfS0_S0_PfS1_i:
.text._Z23butterfly_backward_slowPKfS0_S0_PfS1_i:
[----:B------:R-:W-:Y:S01]  /*0000*/  LDC R1, c[0x0][0x37c] ;  /* 0x0000df00ff017b82 */ /* 0x000fe20000000800 */
[----:B------:R-:W0:Y:S07]  /*0010*/  S2R R2, SR_CTAID.Y ;  /* 0x0000000000027919 */ /* 0x000e2e0000002600 */
[----:B------:R-:W0:Y:S01]  /*0020*/  LDC.64 R6, c[0x0][0x388] ;  /* 0x0000e200ff067b82 */ /* 0x000e220000000a00 */
[----:B------:R-:W1:Y:S01]  /*0030*/  LDCU.64 UR6, c[0x0][0x358] ;  /* 0x00006b00ff0677ac */ /* 0x000e620008000a00 */
[----:B0-----:R-:W-:-:S06]  /*0040*/  IMAD.WIDE.U32 R6, R2, 0x4, R6 ;  /* 0x0000000402067825 */ /* 0x001fcc00078e0006 */
[----:B-1----:R-:W2:Y:S02]  /*0050*/  LDG.E R6, desc[UR6][R6.64] ;  /* 0x0000000606067981 */ /* 0x002ea4000c1e1900 */
[C---:B--2---:R-:W-:Y:S01]  /*0060*/  FMUL R0, R6.reuse, 0.63661974668502807617 ;  /* 0x3f22f98306007820 */ /* 0x044fe20000400000 */
[----:B------:R-:W-:-:S04]  /*0070*/  FSETP.GE.AND P0, PT, |R6|, 105615, PT ;  /* 0x47ce47800600780b */ /* 0x000fc80003f06200 */
[----:B------:R-:W-:Y:S01]  /*0080*/  P2R R7, PR, RZ, 0x1 ;  /* 0x00000001ff077803 */ /* 0x000fe20000000000 */
[----:B------:R-:W0:Y:S02]  /*0090*/  F2I.NTZ R0, R0 ;  /* 0x0000000000007305 */ /* 0x000e240000203100 */
[----:B0-----:R-:W-:Y:S01]  /*00a0*/  I2FP.F32.S32 R3, R0 ;  /* 0x0000000000037245 */ /* 0x001fe20000201400 */
[----:B------:R-:W-:-:S04]  /*00b0*/  IMAD.MOV.U32 R5, RZ, RZ, R0 ;  /* 0x000000ffff057224 */ /* 0x000fc800078e0000 */
[----:B------:R-:W-:-:S04]  /*00c0*/  FFMA R4, R3, -1.5707962512969970703, R6 ;  /* 0xbfc90fda03047823 */ /* 0x000fc80000000006 */
[----:B------:R-:W-:-:S04]  /*00d0*/  FFMA R4, R3, -7.5497894158615963534e-08, R4 ;  /* 0xb3a2216803047823 */ /* 0x000fc80000000004 */
[----:B------:R-:W-:-:S04]  /*00e0*/  FFMA R4, R3, -5.3903029534742383927e-15, R4 ;  /* 0xa7c234c503047823 */ /* 0x000fc80000000004 */
[----:B------:R-:W-:Y:S01]  /*00f0*/  IMAD.MOV.U32 R3, RZ, RZ, R4 ;  /* 0x000000ffff037224 */ /* 0x000fe200078e0004 */
[----:B------:R-:W-:Y:S06]  /*0100*/  @!P0 BRA `(.L_x_0) ;  /* 0x0000000400748947 */ /* 0x000fec0003800000 */
[----:B------:R-:W-:-:S13]  /*0110*/  FSETP.NEU.AND P0, PT, |R6|, +INF , PT ;  /* 0x7f8000000600780b */ /* 0x000fda0003f0d200 */
[----:B------:R-:W-:Y:S01]  /*0120*/  @!P0 FMUL R3, RZ, R6 ;  /* 0x00000006ff038220 */ /* 0x000fe20000400000 */
[----:B------:R-:W-:Y:S01]  /*0130*/  @!P0 IMAD.MOV.U32 R0, RZ, RZ, RZ ;  /* 0x000000ffff008224 */ /* 0x000fe200078e00ff */
[----:B------:R-:W-:Y:S06]  /*0140*/  @!P0 BRA `(.L_x_0) ;  /* 0x0000000400648947 */ /* 0x000fec0003800000 */
[----:B------:R-:W-:Y:S02]  /*0150*/  IMAD.SHL.U32 R3, R6, 0x100, RZ ;  /* 0x0000010006037824 */ /* 0x000fe400078e00ff */
[----:B------:R-:W-:Y:S02]  /*0160*/  HFMA2 R0, -RZ, RZ, 0, 0 ;  /* 0x00000000ff007431 */ /* 0x000fe400000001ff */
[----:B------:R-:W-:Y:S01]  /*0170*/  IMAD.MOV.U32 R9, RZ, RZ, RZ ;  /* 0x000000ffff097224 */ /* 0x000fe200078e00ff */
[----:B------:R-:W0:Y:S01]  /*0180*/  LDCU.64 UR8, c[0x4][URZ] ;  /* 0x01000000ff0877ac */ /* 0x000e220008000a00 */
[----:B------:R-:W-:Y:S01]  /*0190*/  IMAD.MOV.U32 R19, RZ, RZ, RZ ;  /* 0x000000ffff137224 */ /* 0x000fe200078e00ff */
[----:B------:R-:W-:Y:S01]  /*01a0*/  LOP3.LUT R3, R3, 0x80000000, RZ, 0xfc, !PT ;  /* 0x8000000003037812 */ /* 0x000fe200078efcff */
[----:B------:R-:W-:-:S06]  /*01b0*/  UMOV UR4, URZ ;  /* 0x000000ff00047c82 */ /* 0x000fcc0008000000 */
.L_x_1:
[----:B0-----:R-:W-:Y:S02]  /*01c0*/  IMAD.U32 R12, RZ, RZ, UR8 ;  /* 0x00000008ff0c7e24 */ /* 0x001fe4000f8e00ff */
[----:B------:R-:W-:-:S05]  /*01d0*/  IMAD.U32 R13, RZ, RZ, UR9 ;  /* 0x00000009ff0d7e24 */ /* 0x000fca000f8e00ff */
[----:B------:R-:W2:Y:S01]  /*01e0*/  LDG.E.CONSTANT R10, desc[UR6][R12.64] ;  /* 0x000000060c0a7981 */ /* 0x000ea2000c1e9900 */
[----:B------:R-:W-:Y:S01]  /*01f0*/  UIADD3 UR4, UPT, UPT, UR4, 0x1, URZ ;  /* 0x0000000104047890 */ /* 0x000fe2000fffe0ff */
[C---:B------:R-:W-:Y:S01]  /*0200*/  ISETP.EQ.AND P0, PT, R19.reuse, RZ, PT ;  /* 0x000000ff1300720c */ /* 0x040fe20003f02270 */
[----:B------:R-:W-:Y:S01]  /*0210*/  UIADD3 UR8, UP1, UPT, UR8, 0x4, URZ ;  /* 0x0000000408087890 */ /* 0x000fe2000ff3e0ff */
[C---:B------:R-:W-:Y:S01]  /*0220*/  ISETP.EQ.AND P1, PT, R19.reuse, 0x4, PT ;  /* 0x000000041300780c */ /* 0x040fe20003f22270 */
[----:B------:R-:W-:Y:S01]  /*0230*/  UISETP.NE.AND UP0, UPT, UR4, 0x6, UPT ;  /* 0x000000060400788c */ /* 0x000fe2000bf05270 */
[C---:B------:R-:W-:Y:S01]  /*0240*/  ISETP.EQ.AND P3, PT, R19.reuse, 0xc, PT ;  /* 0x0000000c1300780c */ /* 0x040fe20003f62270 */
[----:B------:R-:W-:Y:S01]  /*0250*/  UIADD3.X UR9, UPT, UPT, URZ, UR9, URZ, UP1, !UPT ;  /* 0x00000009ff097290 */ /* 0x000fe20008ffe4ff */
[C---:B------:R-:W-:Y:S02]  /*0260*/  ISETP.EQ.AND P4, PT, R19.reuse, 0x10, PT ;  /* 0x000000101300780c */ /* 0x040fe40003f82270 */
[----:B------:R-:W-:Y:S01]  /*0270*/  ISETP.EQ.AND P5, PT, R19, 0x14, PT ;  /* 0x000000141300780c */ /* 0x000fe20003fa2270 */
[----:B--2---:R-:W-:-:S03]  /*0280*/  IMAD.WIDE.U32 R10, R10, R3, RZ ;  /* 0x000000030a0a7225 */ /* 0x004fc600078e00ff */
[----:B------:R-:W-:-:S04]  /*0290*/  IADD3 R7, P2, PT, R10, R0, RZ ;  /* 0x000000000a077210 */ /* 0x000fc80007f5e0ff */
[----:B------:R-:W-:Y:S01]  /*02a0*/  IADD3.X R0, PT, PT, R11, R9, RZ, P2, !PT ;  /* 0x000000090b007210 */ /* 0x000fe200017fe4ff */
[--C-:B------:R-:W-:Y:S01]  /*02b0*/  @P0 IMAD.MOV.U32 R8, RZ, RZ, R7.reuse ;  /* 0x000000ffff080224 */ /* 0x100fe200078e0007 */
[C---:B------:R-:W-:Y:S01]  /*02c0*/  ISETP.EQ.AND P2, PT, R19.reuse, 0x8, PT ;  /* 0x000000081300780c */ /* 0x040fe20003f42270 */
[--C-:B------:R-:W-:Y:S01]  /*02d0*/  @P1 IMAD.MOV.U32 R14, RZ, RZ, R7.reuse ;  /* 0x000000ffff0e1224 */ /* 0x100fe200078e0007 */
[----:B------:R-:W-:Y:S01]  /*02e0*/  @P4 MOV R17, R7 ;  /* 0x0000000700114202 */ /* 0x000fe20000000f00 */
[--C-:B------:R-:W-:Y:S02]  /*02f0*/  @P3 IMAD.MOV.U32 R16, RZ, RZ, R7.reuse ;  /* 0x000000ffff103224 */ /* 0x100fe400078e0007 */
[----:B------:R-:W-:Y:S02]  /*0300*/  @P5 IMAD.MOV.U32 R18, RZ, RZ, R7 ;  /* 0x000000ffff125224 */ /* 0x000fe400078e0007 */
[----:B------:R-:W-:-:S06]  /*0310*/  VIADD R19, R19, 0x4 ;  /* 0x0000000413137836 */ /* 0x000fcc0000000000 */
[----:B------:R-:W-:Y:S01]  /*0320*/  @P2 IMAD.MOV.U32 R15, RZ, RZ, R7 ;  /* 0x000000ffff0f2224 */ /* 0x000fe200078e0007 */
[----:B------:R-:W-:Y:S06]  /*0330*/  BRA.U UP0, `(.L_x_1) ;  /* 0xfffffffd00a07547 */ /* 0x000fec000b83ffff */
[----:B------:R-:W-:-:S04]  /*0340*/  SHF.R.U32.HI R3, RZ, 0x17, R6 ;  /* 0x00000017ff037819 */ /* 0x000fc80000011606 */
[C---:B------:R-:W-:Y:S02]  /*0350*/  LOP3.LUT R7, R3.reuse, 0xe0, RZ, 0xc0, !PT ;  /* 0x000000e003077812 */ /* 0x040fe400078ec0ff */
[----:B------:R-:W-:-:S03]  /*0360*/  LOP3.LUT P6, RZ, R3, 0x1f, RZ, 0xc0, !PT ;  /* 0x0000001f03ff7812 */ /* 0x000fc600078cc0ff */
[----:B------:R-:W-:-:S05]  /*0370*/  VIADD R7, R7, 0xffffff80 ;  /* 0xffffff8007077836 */ /* 0x000fca0000000000 */
[----:B------:R-:W-:-:S05]  /*0380*/  SHF.R.U32.HI R7, RZ, 0x5, R7 ;  /* 0x00000005ff077819 */ /* 0x000fca0000011607 */
[----:B------:R-:W-:-:S05]  /*0390*/  IMAD.U32 R11, R7, -0x4, RZ ;  /* 0xfffffffc070b7824 */ /* 0x000fca00078e00ff */
[C---:B------:R-:W-:Y:S02]  /*03a0*/  ISETP.EQ.AND P3, PT, R11.reuse, -0x18, PT ;  /* 0xffffffe80b00780c */ /* 0x040fe40003f62270 */
[C---:B------:R-:W-:Y:S02]  /*03b0*/  ISETP.EQ.AND P4, PT, R11.reuse, -0x14, PT ;  /* 0xffffffec0b00780c */ /* 0x040fe40003f82270 */
[C---:B------:R-:W-:Y:S02]  /*03c0*/  ISETP.EQ.AND P0, PT, R11.reuse, -0x10, PT ;  /* 0xfffffff00b00780c */ /* 0x040fe40003f02270 */
[C---:B------:R-:W-:Y:S02]  /*03d0*/  ISETP.EQ.AND P1, PT, R11.reuse, -0xc, PT ;  /* 0xfffffff40b00780c */ /* 0x040fe40003f22270 */
[C---:B------:R-:W-:Y:S02]  /*03e0*/  ISETP.EQ.AND P2, PT, R11.reuse, -0x8, PT ;  /* 0xfffffff80b00780c */ /* 0x040fe40003f42270 */
[----:B------:R-:W-:-:S03]  /*03f0*/  ISETP.EQ.AND P5, PT, R11, 0x4, PT ;  /* 0x000000040b00780c */ /* 0x000fc60003fa2270 */
[----:B------:R-:W-:Y:S02]  /*0400*/  @P3 MOV R7, R8 ;  /* 0x0000000800073202 */ /* 0x000fe40000000f00 */
[----:B------:R-:W-:Y:S01]  /*0410*/  @P4 IMAD.MOV.U32 R9, RZ, RZ, R8 ;  /* 0x000000ffff094224 */ /* 0x000fe200078e0008 */
[C---:B------:R-:W-:Y:S01]  /*0420*/  ISETP.EQ.AND P3, PT, R11.reuse, -0x4, PT ;  /* 0xfffffffc0b00780c */ /* 0x040fe20003f62270 */
[--C-:B------:R-:W-:Y:S01]  /*0430*/  @P4 IMAD.MOV.U32 R7, RZ, RZ, R14.reuse ;  /* 0x000000ffff074224 */ /* 0x100fe200078e000e */
[----:B------:R-:W-:Y:S01]  /*0440*/  ISETP.EQ.AND P4, PT, R11, RZ, PT ;  /* 0x000000ff0b00720c */ /* 0x000fe20003f82270 */
[----:B------:R-:W-:Y:S01]  /*0450*/  @P0 IMAD.MOV.U32 R9, RZ, RZ, R14 ;  /* 0x000000ffff090224 */ /* 0x000fe200078e000e */
[----:B------:R-:W-:Y:S01]  /*0460*/  @P1 MOV R9, R15 ;  /* 0x0000000f00091202 */ /* 0x000fe20000000f00 */
[----:B------:R-:W-:Y:S02]  /*0470*/  @P0 IMAD.MOV.U32 R7, RZ, RZ, R15 ;  /* 0x000000ffff070224 */ /* 0x000fe400078e000f */
[----:B------:R-:W-:-:S02]  /*0480*/  @P1 IMAD.MOV.U32 R7, RZ, RZ, R16 ;  /* 0x000000ffff071224 */ /* 0x000fc400078e0010 */
[----:B------:R-:W-:Y:S02]  /*0490*/  @P2 IMAD.MOV.U32 R9, RZ, RZ, R16 ;  /* 0x000000ffff092224 */ /* 0x000fe400078e0010 */
[--C-:B------:R-:W-:Y:S02]  /*04a0*/  @P2 IMAD.MOV.U32 R7, RZ, RZ, R17.reuse ;  /* 0x000000ffff072224 */ /* 0x100fe400078e0011 */
[----:B------:R-:W-:Y:S01]  /*04b0*/  @P3 IMAD.MOV.U32 R9, RZ, RZ, R17 ;  /* 0x000000ffff093224 */ /* 0x000fe200078e0011 */
[----:B------:R-:W-:Y:S01]  /*04c0*/  @P3 MOV R7, R18 ;  /* 0x0000001200073202 */ /* 0x000fe20000000f00 */
[----:B------:R-:W-:Y:S02]  /*04d0*/  @P4 IMAD.MOV.U32 R9, RZ, RZ, R18 ;  /* 0x000000ffff094224 */ /* 0x000fe400078e0012 */
[--C-:B------:R-:W-:Y:S02]  /*04e0*/  @P4 IMAD.MOV.U32 R7, RZ, RZ, R0.reuse ;  /* 0x000000ffff074224 */ /* 0x100fe400078e0000 */
[----:B------:R-:W-:Y:S01]  /*04f0*/  @P5 IMAD.MOV.U32 R9, RZ, RZ, R0 ;  /* 0x000000ffff095224 */ /* 0x000fe200078e0000 */
[----:B------:R-:W-:Y:S06]  /*0500*/  @!P6 BRA `(.L_x_2) ;  /* 0x00000000002ce947 */ /* 0x000fec0003800000 */
[----:B------:R-:W-:Y:S01]  /*0510*/  @P0 MOV R10, R8 ;  /* 0x00000008000a0202 */ /* 0x000fe20000000f00 */
[----:B------:R-:W-:Y:S01]  /*0520*/  @P1 IMAD.MOV.U32 R10, RZ, RZ, R14 ;  /* 0x000000ffff0a1224 */ /* 0x000fe200078e000e */
[----:B------:R-:W-:Y:S01]  /*0530*/  ISETP.EQ.AND P0, PT, R11, 0x8, PT ;  /* 0x000000080b00780c */ /* 0x000fe20003f02270 */
[----:B------:R-:W-:Y:S01]  /*0540*/  @P2 IMAD.MOV.U32 R10, RZ, RZ, R15 ;  /* 0x000000ffff0a2224 */ /* 0x000fe200078e000f */
[----:B------:R-:W-:Y:S01]  /*0550*/  LOP3.LUT R3, R3, 0x1f, RZ, 0xc0, !PT ;  /* 0x0000001f03037812 */ /* 0x000fe200078ec0ff */
[----:B------:R-:W-:Y:S01]  /*0560*/  @P3 IMAD.MOV.U32 R10, RZ, RZ, R16 ;  /* 0x000000ffff0a3224 */ /* 0x000fe200078e0010 */
[----:B------:R-:W-:Y:S01]  /*0570*/  @P4 MOV R10, R17 ;  /* 0x00000011000a4202 */ /* 0x000fe20000000f00 */
[----:B------:R-:W-:Y:S01]  /*0580*/  @P5 IMAD.MOV.U32 R10, RZ, RZ, R18 ;  /* 0x000000ffff0a5224 */ /* 0x000fe200078e0012 */
[----:B------:R-:W-:-:S07]  /*0590*/  SHF.L.W.U32.HI R7, R9, R3, R7 ;  /* 0x0000000309077219 */ /* 0x000fce0000010e07 */
[----:B------:R-:W-:-:S05]  /*05a0*/  @P0 IMAD.MOV.U32 R10, RZ, RZ, R0 ;  /* 0x000000ffff0a0224 */ /* 0x000fca00078e0000 */
[----:B------:R-:W-:-:S07]  /*05b0*/  SHF.L.W.U32.HI R9, R10, R3, R9 ;  /* 0x000000030a097219 */ /* 0x000fce0000010e09 */
.L_x_2:
[C---:B------:R-:W-:Y:S01]  /*05c0*/  SHF.L.W.U32.HI R3, R9.reuse, 0x2, R7 ;  /* 0x0000000209037819 */ /* 0x040fe20000010e07 */
[----:B------:R-:W-:Y:S01]  /*05d0*/  IMAD.SHL.U32 R9, R9, 0x4, RZ ;  /* 0x0000000409097824 */ /* 0x000fe200078e00ff */
[----:B------:R-:W-:Y:S01]  /*05e0*/  UMOV UR4, 0x54442d19 ;  /* 0x54442d1900047882 */ /* 0x000fe20000000000 */
[----:B------:R-:W-:Y:S01]  /*05f0*/  UMOV UR5, 0x3bf921fb ;  /* 0x3bf921fb00057882 */ /* 0x000fe20000000000 */
[----:B------:R-:W-:Y:S02]  /*0600*/  SHF.R.S32.HI R0, RZ, 0x1f, R3 ;  /* 0x0000001fff007819 */ /* 0x000fe40000011403 */
[----:B------:R-:W-:Y:S02]  /*0610*/  ISETP.GE.AND P0, PT, R6, RZ, PT ;  /* 0x000000ff0600720c */ /* 0x000fe40003f06270 */
[C---:B------:R-:W-:Y:S02]  /*0620*/  LOP3.LUT R12, R0.reuse, R9, RZ, 0x3c, !PT ;  /* 0x00000009000c7212 */ /* 0x040fe400078e3cff */
[----:B------:R-:W-:-:S02]  /*0630*/  LOP3.LUT R13, R0, R3, RZ, 0x3c, !PT ;  /* 0x00000003000d7212 */ /* 0x000fc400078e3cff */
[----:B------:R-:W-:Y:S02]  /*0640*/  SHF.R.U32.HI R0, RZ, 0x1e, R7 ;  /* 0x0000001eff007819 */ /* 0x000fe40000011607 */
[----:B------:R-:W0:Y:S01]  /*0650*/  I2F.F64.S64 R10, R12 ;  /* 0x0000000c000a7312 */ /* 0x000e220000301c00 */
[C---:B------:R-:W-:Y:S02]  /*0660*/  LOP3.LUT R7, R3.reuse, R6, RZ, 0x3c, !PT ;  /* 0x0000000603077212 */ /* 0x040fe400078e3cff */
[----:B------:R-:W-:Y:S02]  /*0670*/  LEA.HI R0, R3, R0, RZ, 0x1 ;  /* 0x0000000003007211 */ /* 0x000fe400078f08ff */
[----:B------:R-:W-:Y:S02]  /*0680*/  ISETP.GE.AND P1, PT, R7, RZ, PT ;  /* 0x000000ff0700720c */ /* 0x000fe40003f26270 */
[----:B------:R-:W-:-:S05]  /*0690*/  IADD3 R3, PT, PT, -R0, RZ, RZ ;  /* 0x000000ff00037210 */ /* 0x000fca0007ffe1ff */
[----:B------:R-:W-:Y:S01]  /*06a0*/  @!P0 IMAD.MOV.U32 R0, RZ, RZ, R3 ;  /* 0x000000ffff008224 */ /* 0x000fe200078e0003 */
[----:B0-----:R-:W-:-:S10]  /*06b0*/  DMUL R10, R10, UR4 ;  /* 0x000000040a0a7c28 */ /* 0x001fd40008000000 */
[----:B------:R-:W0:Y:S02]  /*06c0*/  F2F.F32.F64 R10, R10 ;  /* 0x0000000a000a7310 */ /* 0x000e240000301000 */
[----:B0-----:R-:W-:-:S07]  /*06d0*/  FSEL R3, -R10, R10, !P1 ;  /* 0x0000000a0a037208 */ /* 0x001fce0004800100 */
.L_x_0:
[----:B------:R-:W-:Y:S02]  /*06e0*/  IMAD.MOV.U32 R7, RZ, RZ, 0x37cbac00 ;  /* 0x37cbac00ff077424 */ /* 0x000fe400078e00ff */
[----:B------:R-:W-:Y:S01]  /*06f0*/  FMUL R9, R3, R3 ;  /* 0x0000000303097220 */ /* 0x000fe20000400000 */
[C---:B------:R-:W-:Y:S01]  /*0700*/  LOP3.LUT R11, R0.reuse, 0x1, RZ, 0xc0, !PT ;  /* 0x00000001000b7812 */ /* 0x040fe200078ec0ff */
[----:B------:R-:W-:Y:S01]  /*0710*/  IMAD.MOV.U32 R12, RZ, RZ, 0x3c0885e4 ;  /* 0x3c0885e4ff0c7424 */ /* 0x000fe200078e00ff */
[----:B------:R-:W-:Y:S01]  /*0720*/  IADD3 R0, PT, PT, R0, 0x1, RZ ;  /* 0x0000000100007810 */ /* 0x000fe20007ffe0ff */
[----:B------:R-:W-:Y:S01]  /*0730*/  FFMA R10, R9, R7, -0.0013887860113754868507 ;  /* 0xbab607ed090a7423 */ /* 0x000fe20000000007 */
[----:B------:R-:W-:Y:S01]  /*0740*/  ISETP.NE.U32.AND P0, PT, R11, 0x1, PT ;  /* 0x000000010b00780c */ /* 0x000fe20003f05070 */
[----:B------:R-:W-:Y:S01]  /*0750*/  IMAD.MOV.U32 R11, RZ, RZ, 0x3e2aaaa8 ;  /* 0x3e2aaaa8ff0b7424 */ /* 0x000fe200078e00ff */
[----:B------:R-:W-:Y:S02]  /*0760*/  FSETP.GE.AND P2, PT, |R6|, 105615, PT ;  /* 0x47ce47800600780b */ /* 0x000fe40003f46200 */
[----:B------:R-:W-:-:S02]  /*0770*/  FSEL R10, R10, -0.00019574658654164522886, P0 ;  /* 0xb94d41530a0a7808 */ /* 0x000fc40000000000 */
[----:B------:R-:W-:Y:S02]  /*0780*/  FSEL R12, R12, 0.041666727513074874878, !P0 ;  /* 0x3d2aaabb0c0c7808 */ /* 0x000fe40004000000 */
[----:B------:R-:W-:Y:S02]  /*0790*/  LOP3.LUT P1, RZ, R0, 0x2, RZ, 0xc0, !PT ;  /* 0x0000000200ff7812 */ /* 0x000fe4000782c0ff */
[----:B------:R-:W-:Y:S01]  /*07a0*/  FSEL R0, R3, 1, !P0 ;  /* 0x3f80000003007808 */ /* 0x000fe20004000000 */
[----:B------:R-:W-:Y:S01]  /*07b0*/  FFMA R10, R9, R10, R12 ;  /* 0x0000000a090a7223 */ /* 0x000fe2000000000c */
[----:B------:R-:W-:-:S03]  /*07c0*/  FSEL R11, -R11, -0.4999999701976776123, !P0 ;  /* 0xbeffffff0b0b7808 */ /* 0x000fc60004000100 */
[C---:B------:R-:W-:Y:S02]  /*07d0*/  FFMA R3, R9.reuse, R0, RZ ;  /* 0x0000000009037223 */ /* 0x040fe400000000ff */
[----:B------:R-:W-:-:S04]  /*07e0*/  FFMA R10, R9, R10, R11 ;  /* 0x0000000a090a7223 */ /* 0x000fc8000000000b */
[----:B------:R-:W-:-:S04]  /*07f0*/  FFMA R3, R3, R10, R0 ;  /* 0x0000000a03037223 */ /* 0x000fc80000000000 */
[----:B------:R-:W-:Y:S01]  /*0800*/  @P1 FADD R3, RZ, -R3 ;  /* 0x80000003ff031221 */ /* 0x000fe20000000000 */
[----:B------:R-:W-:Y:S06]  /*0810*/  @!P2 BRA `(.L_x_3) ;  /* 0x00000004006ca947 */ /* 0x000fec0003800000 */
[----:B------:R-:W-:-:S13]  /*0820*/  FSETP.NEU.AND P0, PT, |R6|, +INF , PT ;  /* 0x7f8000000600780b */ /* 0x000fda0003f0d200 */
[----:B------:R-:W-:Y:S01]  /*0830*/  @!P0 FMUL R4, RZ, R6 ;  /* 0x00000006ff048220 */ /* 0x000fe20000400000 */
[----:B------:R-:W-:Y:S01]  /*0840*/  @!P0 IMAD.MOV.U32 R5, RZ, RZ, RZ ;  /* 0x000000ffff058224 */ /* 0x000fe200078e00ff */
[----:B------:R-:W-:Y:S06]  /*0850*/  @!P0 BRA `(.L_x_3) ;  /* 0x00000004005c8947 */ /* 0x000fec0003800000 */
[----:B------:R-:W-:Y:S01]  /*0860*/  IMAD.SHL.U32 R0, R6, 0x100, RZ ;  /* 0x0000010006007824 */ /* 0x000fe200078e00ff */
[----:B------:R-:W-:Y:S02]  /*0870*/  MOV R9, RZ ;  /* 0x000000ff00097202 */ /* 0x000fe40000000f00 */
[----:B------:R-:W-:Y:S01]  /*0880*/  CS2R R12, SRZ ;  /* 0x00000000000c7805 */ /* 0x000fe2000001ff00 */
[----:B------:R-:W0:Y:S01]  /*0890*/  LDCU.64 UR8, c[0x4][URZ] ;  /* 0x01000000ff0877ac */ /* 0x000e220008000a00 */
[----:B------:R-:W-:Y:S01]  /*08a0*/  LOP3.LUT R19, R0, 0x80000000, RZ, 0xfc, !PT ;  /* 0x8000000000137812 */ /* 0x000fe200078efcff */
[----:B------:R-:W-:-:S06]  /*08b0*/  UMOV UR4, URZ ;  /* 0x000000ff00047c82 */ /* 0x000fcc0008000000 */
.L_x_4:
        /* <DEDUP_REMOVED lines=11> */
[----:B------:R-:W-:-:S02]  /*0970*/  ISETP.EQ.AND P4, PT, R12, 0x10, PT ;  /* 0x000000100c00780c */ /* 0x000fc40003f82270 */
[C---:B------:R-:W-:Y:S01]  /*0980*/  ISETP.EQ.AND P5, PT, R12.reuse, 0x14, PT ;  /* 0x000000140c00780c */ /* 0x040fe20003fa2270 */
[----:B------:R-:W-:Y:S02]  /*0990*/  VIADD R12, R12, 0x4 ;  /* 0x000000040c0c7836 */ /* 0x000fe40000000000 */
[----:B--2---:R-:W-:-:S03]  /*09a0*/  IMAD.WIDE.U32 R4, R4, R19, RZ ;  /* 0x0000001304047225 */ /* 0x004fc600078e00ff */
[----:B------:R-:W-:-:S04]  /*09b0*/  IADD3 R0, P6, PT, R4, R9, RZ ;  /* 0x0000000904007210 */ /* 0x000fc80007fde0ff */
[-C--:B------:R-:W-:Y:S01]  /*09c0*/  @P0 MOV R8, R0.reuse ;  /* 0x0000000000080202 */ /* 0x080fe20000000f00 */
[----:B------:R-:W-:Y:S01]  /*09d0*/  IMAD.X R9, R5, 0x1, R13, P6 ;  /* 0x0000000105097824 */ /* 0x000fe200030e060d */
[----:B------:R-:W-:Y:S01]  /*09e0*/  @P4 MOV R17, R0 ;  /* 0x0000000000114202 */ /* 0x000fe20000000f00 */
[--C-:B------:R-:W-:Y:S02]  /*09f0*/  @P1 IMAD.MOV.U32 R14, RZ, RZ, R0.reuse ;  /* 0x000000ffff0e1224 */ /* 0x100fe400078e0000 */
[--C-:B------:R-:W-:Y:S02]  /*0a00*/  @P2 IMAD.MOV.U32 R15, RZ, RZ, R0.reuse ;  /* 0x000000ffff0f2224 */ /* 0x100fe400078e0000 */
[--C-:B------:R-:W-:Y:S02]  /*0a10*/  @P3 IMAD.MOV.U32 R16, RZ, RZ, R0.reuse ;  /* 0x000000ffff103224 */ /* 0x100fe400078e0000 */
[----:B------:R-:W-:Y:S01]  /*0a20*/  @P5 IMAD.MOV.U32 R18, RZ, RZ, R0 ;  /* 0x000000ffff125224 */ /* 0x000fe200078e0000 */
[----:B------:R-:W-:Y:S06]  /*0a30*/  BRA.U UP0, `(.L_x_4) ;  /* 0xfffffffd00a07547 */ /* 0x000fec000b83ffff */
[----:B------:R-:W-:-:S04]  /*0a40*/  SHF.R.U32.HI R5, RZ, 0x17, R6 ;  /* 0x00000017ff057819 */ /* 0x000fc80000011606 */
[C---:B------:R-:W-:Y:S02]  /*0a50*/  LOP3.LUT R0, R5.reuse, 0xe0, RZ, 0xc0, !PT ;  /* 0x000000e005007812 */ /* 0x040fe400078ec0ff */
[----:B------:R-:W-:-:S03]  /*0a60*/  LOP3.LUT P6, RZ, R5, 0x1f, RZ, 0xc0, !PT ;  /* 0x0000001f05ff7812 */ /* 0x000fc600078cc0ff */
[----:B------:R-:W-:-:S05]  /*0a70*/  VIADD R0, R0, 0xffffff80 ;  /* 0xffffff8000007836 */ /* 0x000fca0000000000 */
[----:B------:R-:W-:-:S04]  /*0a80*/  SHF.R.U32.HI R0, RZ, 0x5, R0 ;  /* 0x00000005ff007819 */ /* 0x000fc80000011600 */
[----:B------:R-:W-:-:S04]  /*0a90*/  LEA R10, -R0, RZ, 0x2 ;  /* 0x000000ff000a7211 */ /* 0x000fc800078e11ff */
[C---:B------:R-:W-:Y:S02]  /*0aa0*/  ISETP.EQ.AND P3, PT, R10.reuse, -0x18, PT ;  /* 0xffffffe80a00780c */ /* 0x040fe40003f62270 */
[C---:B------:R-:W-:Y:S02]  /*0ab0*/  ISETP.EQ.AND P4, PT, R10.reuse, -0x14, PT ;  /* 0xffffffec0a00780c */ /* 0x040fe40003f82270 */
[C---:B------:R-:W-:Y:S02]  /*0ac0*/  ISETP.EQ.AND P2, PT, R10.reuse, -0x10, PT ;  /* 0xfffffff00a00780c */ /* 0x040fe40003f42270 */
[C---:B------:R-:W-:Y:S02]  /*0ad0*/  ISETP.EQ.AND P1, PT, R10.reuse, -0xc, PT ;  /* 0xfffffff40a00780c */ /* 0x040fe40003f22270 */
[C---:B------:R-:W-:Y:S02]  /*0ae0*/  ISETP.EQ.AND P0, PT, R10.reuse, -0x8, PT ;  /* 0xfffffff80a00780c */ /* 0x040fe40003f02270 */
[----:B------:R-:W-:-:S03]  /*0af0*/  ISETP.EQ.AND P5, PT, R10, RZ, PT ;  /* 0x000000ff0a00720c */ /* 0x000fc60003fa2270 */
[--C-:B------:R-:W-:Y:S01]  /*0b00*/  @P3 IMAD.MOV.U32 R0, RZ, RZ, R8.reuse ;  /* 0x000000ffff003224 */ /* 0x100fe200078e0008 */
[C---:B------:R-:W-:Y:S01]  /*0b10*/  ISETP.EQ.AND P3, PT, R10.reuse, -0x4, PT ;  /* 0xfffffffc0a00780c */ /* 0x040fe20003f62270 */
[----:B------:R-:W-:Y:S02]  /*0b20*/  @P4 IMAD.MOV.U32 R4, RZ, RZ, R8 ;  /* 0x000000ffff044224 */ /* 0x000fe400078e0008 */
[----:B------:R-:W-:Y:S01]  /*0b30*/  @P4 IMAD.MOV.U32 R0, RZ, RZ, R14 ;  /* 0x000000ffff004224 */ /* 0x000fe200078e000e */
[----:B------:R-:W-:Y:S01]  /*0b40*/  ISETP.EQ.AND P4, PT, R10, 0x4, PT ;  /* 0x000000040a00780c */ /* 0x000fe20003f82270 */
[--C-:B------:R-:W-:Y:S01]  /*0b50*/  @P2 IMAD.MOV.U32 R0, RZ, RZ, R15.reuse ;  /* 0x000000ffff002224 */ /* 0x100fe200078e000f */
[----:B------:R-:W-:Y:S01]  /*0b60*/  @P2 MOV R4, R14 ;  /* 0x0000000e00042202 */ /* 0x000fe20000000f00 */
[----:B------:R-:W-:Y:S01]  /*0b70*/  @P1 IMAD.MOV.U32 R4, RZ, RZ, R15 ;  /* 0x000000ffff041224 */ /* 0x000fe200078e000f */
[----:B------:R-:W-:Y:S01]  /*0b80*/  @P0 MOV R4, R16 ;  /* 0x0000001000040202 */ /* 0x000fe20000000f00 */
[----:B------:R-:W-:-:S02]  /*0b90*/  @P1 IMAD.MOV.U32 R0, RZ, RZ, R16 ;  /* 0x000000ffff001224 */ /* 0x000fc400078e0010 */
[--C-:B------:R-:W-:Y:S02]  /*0ba0*/  @P0 IMAD.MOV.U32 R0, RZ, RZ, R17.reuse ;  /* 0x000000ffff000224 */ /* 0x100fe400078e0011 */
[----:B------:R-:W-:Y:S01]  /*0bb0*/  @P3 IMAD.MOV.U32 R4, RZ, RZ, R17 ;  /* 0x000000ffff043224 */ /* 0x000fe200078e0011 */
[----:B------:R-:W-:Y:S01]  /*0bc0*/  @P5 MOV R4, R18 ;  /* 0x0000001200045202 */ /* 0x000fe20000000f00 */
[----:B------:R-:W-:Y:S02]  /*0bd0*/  @P3 IMAD.MOV.U32 R0, RZ, RZ, R18 ;  /* 0x000000ffff003224 */ /* 0x000fe400078e0012 */
[--C-:B------:R-:W-:Y:S02]  /*0be0*/  @P5 IMAD.MOV.U32 R0, RZ, RZ, R9.reuse ;  /* 0x000000ffff005224 */ /* 0x100fe400078e0009 */
[----:B------:R-:W-:Y:S01]  /*0bf0*/  @P4 IMAD.MOV.U32 R4, RZ, RZ, R9 ;  /* 0x000000ffff044224 */ /* 0x000fe200078e0009 */
[----:B------:R-:W-:Y:S06]  /*0c00*/  @!P6 BRA `(.L_x_5) ;  /* 0x000000000028e947 */ /* 0x000fec0003800000 */
[----:B------:R-:W-:Y:S01]  /*0c10*/  @P1 IMAD.MOV.U32 R8, RZ, RZ, R14 ;  /* 0x000000ffff081224 */ /* 0x000fe200078e000e */
[----:B------:R-:W-:Y:S01]  /*0c20*/  @P0 MOV R8, R15 ;  /* 0x0000000f00080202 */ /* 0x000fe20000000f00 */
[----:B------:R-:W-:Y:S01]  /*0c30*/  @P3 IMAD.MOV.U32 R8, RZ, RZ, R16 ;  /* 0x000000ffff083224 */ /* 0x000fe200078e0010 */
[----:B------:R-:W-:Y:S01]  /*0c40*/  ISETP.EQ.AND P0, PT, R10, 0x8, PT ;  /* 0x000000080a00780c */ /* 0x000fe20003f02270 */
[----:B------:R-:W-:Y:S01]  /*0c50*/  @P5 IMAD.MOV.U32 R8, RZ, RZ, R17 ;  /* 0x000000ffff085224 */ /* 0x000fe200078e0011 */
[----:B------:R-:W-:Y:S01]  /*0c60*/  LOP3.LUT R5, R5, 0x1f, RZ, 0xc0, !PT ;  /* 0x0000001f05057812 */ /* 0x000fe200078ec0ff */
[----:B------:R-:W-:-:S03]  /*0c70*/  @P4 IMAD.MOV.U32 R8, RZ, RZ, R18 ;  /* 0x000000ffff084224 */ /* 0x000fc600078e0012 */
[----:B------:R-:W-:-:S07]  /*0c80*/  SHF.L.W.U32.HI R0, R4, R5, R0 ;  /* 0x0000000504007219 */ /* 0x000fce0000010e00 */
[----:B------:R-:W-:-:S04]  /*0c90*/  @P0 MOV R8, R9 ;  /* 0x0000000900080202 */ /* 0x000fc80000000f00 */
[----:B------:R-:W-:-:S07]  /*0ca0*/  SHF.L.W.U32.HI R4, R8, R5, R4 ;  /* 0x0000000508047219 */ /* 0x000fce0000010e04 */
.L_x_5:
        /* <DEDUP_REMOVED lines=10> */
[----:B------:R-:W-:-:S04]  /*0d50*/  LOP3.LUT R6, R13, R6, RZ, 0x3c, !PT ;  /* 0x000000060d067212 */ /* 0x000fc800078e3cff */
[----:B------:R-:W-:Y:S01]  /*0d60*/  ISETP.GE.AND P0, PT, R6, RZ, PT ;  /* 0x000000ff0600720c */ /* 0x000fe20003f06270 */
[----:B0-----:R-:W-:Y:S01]  /*0d70*/  DMUL R8, R4, UR4 ;  /* 0x0000000404087c28 */ /* 0x001fe20008000000 */
[----:B------:R-:W-:-:S05]  /*0d80*/  LEA.HI R5, R13, R0, RZ, 0x1 ;  /* 0x000000000d057211 */ /* 0x000fca00078f08ff */
[----:B------:R-:W-:-:S04]  /*0d90*/  IMAD.MOV R0, RZ, RZ, -R5 ;  /* 0x000000ffff007224 */ /* 0x000fc800078e0a05 */
[----:B------:R-:W0:Y:S01]  /*0da0*/  F2F.F32.F64 R8, R8 ;  /* 0x0000000800087310 */ /* 0x000e220000301000 */
[----:B------:R-:W-:Y:S01]  /*0db0*/  @!P1 IMAD.MOV.U32 R5, RZ, RZ, R0 ;  /* 0x000000ffff059224 */ /* 0x000fe200078e0000 */
[----:B0-----:R-:W-:-:S07]  /*0dc0*/  FSEL R4, -R8, R8, !P0 ;  /* 0x0000000808047208 */ /* 0x001fce0004000100 */
.L_x_3:
[----:B------:R-:W0:Y:S01]  /*0dd0*/  S2R R6, SR_TID.X ;  /* 0x0000000000067919 */ /* 0x000e220000002100 */
[----:B------:R-:W1:Y:S01]  /*0de0*/  LDC R11, c[0x0][0x3a8] ;  /* 0x0000ea00ff0b7b82 */ /* 0x000e620000000800 */
[----:B------:R-:W0:Y:S01]  /*0df0*/  LDCU UR5, c[0x0][0x360] ;  /* 0x00006c00ff0577ac */ /* 0x000e220008000800 */
[----:B------:R-:W0:Y:S06]  /*0e00*/  S2R R9, SR_CTAID.X ;  /* 0x0000000000097919 */ /* 0x000e2c0000002500 */
[----:B------:R-:W2:Y:S01]  /*0e10*/  LDC.64 R16, c[0x0][0x390] ;  /* 0x0000e400ff107b82 */ /* 0x000ea20000000a00 */
[----:B------:R-:W-:Y:S01]  /*0e20*/  FMUL R18, R4, R4 ;  /* 0x0000000404127220 */ /* 0x000fe20000400000 */
[----:B------:R-:W-:-:S06]  /*0e30*/  IMAD.MOV.U32 R19, RZ, RZ, 0x3d2aaabb ;  /* 0x3d2aaabbff137424 */ /* 0x000fcc00078e00ff */
[----:B------:R-:W3:Y:S01]  /*0e40*/  LDC.64 R12, c[0x0][0x398] ;  /* 0x0000e600ff0c7b82 */ /* 0x000ee20000000a00 */
[----:B-1----:R-:W-:Y:S02]  /*0e50*/  IMAD R15, R2, R11, RZ ;  /* 0x0000000b020f7224 */ /* 0x002fe400078e02ff */
[----:B0-----:R-:W-:-:S05]  /*0e60*/  IMAD R0, R9, UR5, R6 ;  /* 0x0000000509007c24 */ /* 0x001fca000f8e0206 */
[----:B------:R-:W-:-:S05]  /*0e70*/  LEA R15, R15, R0, 0x1 ;  /* 0x000000000f0f7211 */ /* 0x000fca00078e08ff */
[----:B--2---:R-:W-:-:S05]  /*0e80*/  IMAD.WIDE R16, R15, 0x4, R16 ;  /* 0x000000040f107825 */ /* 0x004fca00078e0210 */
[----:B------:R-:W2:Y:S01]  /*0e90*/  LDG.E R14, desc[UR6][R16.64] ;  /* 0x00000006100e7981 */ /* 0x000ea2000c1e1900 */
[----:B------:R-:W-:-:S05]  /*0ea0*/  IMAD.WIDE R8, R11, 0x4, R16 ;  /* 0x000000040b087825 */ /* 0x000fca00078e0210 */
[----:B------:R0:W4:Y:S01]  /*0eb0*/  LDG.E R10, desc[UR6][R8.64] ;  /* 0x00000006080a7981 */ /* 0x000122000c1e1900 */
[----:B------:R-:W-:Y:S01]  /*0ec0*/  LOP3.LUT R0, R5, 0x1, RZ, 0xc0, !PT ;  /* 0x0000000105007812 */ /* 0x000fe200078ec0ff */
[----:B------:R-:W-:-:S03]  /*0ed0*/  FFMA R7, R18, R7, -0.0013887860113754868507 ;  /* 0xbab607ed12077423 */ /* 0x000fc60000000007 */
[----:B------:R-:W-:Y:S01]  /*0ee0*/  ISETP.NE.U32.AND P0, PT, R0, 0x1, PT ;  /* 0x000000010000780c */ /* 0x000fe20003f05070 */
[----:B------:R-:W-:-:S03]  /*0ef0*/  IMAD.MOV.U32 R0, RZ, RZ, 0x3effffff ;  /* 0x3effffffff007424 */ /* 0x000fc600078e00ff */
[----:B------:R-:W-:Y:S01]  /*0f00*/  FSEL R7, R7, -0.00019574658654164522886, !P0 ;  /* 0xb94d415307077808 */ /* 0x000fe20004000000 */
[----:B0-----:R-:W0:Y:S01]  /*0f10*/  LDC.64 R8, c[0x0][0x380] ;  /* 0x0000e000ff087b82 */ /* 0x001e220000000a00 */
[----:B------:R-:W-:Y:S02]  /*0f20*/  FSEL R19, R19, 0.0083327032625675201416, !P0 ;  /* 0x3c0885e413137808 */ /* 0x000fe40004000000 */
[----:B------:R-:W-:Y:S02]  /*0f30*/  FSEL R16, -R0, -0.16666662693023681641, !P0 ;  /* 0xbe2aaaa800107808 */ /* 0x000fe40004000100 */
[----:B------:R-:W-:Y:S01]  /*0f40*/  LOP3.LUT P1, RZ, R5, 0x2, RZ, 0xc0, !PT ;  /* 0x0000000205ff7812 */ /* 0x000fe2000782c0ff */
[----:B------:R-:W-:Y:S01]  /*0f50*/  FFMA R7, R18, R7, R19 ;  /* 0x0000000712077223 */ /* 0x000fe20000000013 */
[----:B------:R-:W-:-:S03]  /*0f60*/  FSEL R0, R4, 1, P0 ;  /* 0x3f80000004007808 */ /* 0x000fc60000000000 */
[C---:B------:R-:W-:Y:S02]  /*0f70*/  FFMA R7, R18.reuse, R7, R16 ;  /* 0x0000000712077223 */ /* 0x040fe40000000010 */
[----:B------:R-:W-:-:S04]  /*0f80*/  FFMA R5, R18, R0, RZ ;  /* 0x0000000012057223 */ /* 0x000fc800000000ff */
[----:B------:R-:W-:-:S04]  /*0f90*/  FFMA R5, R5, R7, R0 ;  /* 0x0000000705057223 */ /* 0x000fc80000000000 */
[----:B------:R-:W-:Y:S01]  /*0fa0*/  @P1 FADD R5, RZ, -R5 ;  /* 0x80000005ff051221 */ /* 0x000fe20000000000 */
[----:B---3--:R-:W-:-:S04]  /*0fb0*/  IMAD.WIDE R12, R15, 0x4, R12 ;  /* 0x000000040f0c7825 */ /* 0x008fc800078e020c */
[----:B0-----:R-:W-:-:S04]  /*0fc0*/  IMAD.WIDE R8, R15, 0x4, R8 ;  /* 0x000000040f087825 */ /* 0x001fc800078e0208 */
[----:B------:R-:W-:-:S04]  /*0fd0*/  IMAD.WIDE R16, R11, 0x4, R8 ;  /* 0x000000040b107825 */ /* 0x000fc800078e0208 */
[C---:B----4-:R-:W-:Y:S01]  /*0fe0*/  FMUL R0, R5.reuse, R10 ;  /* 0x0000000a05007220 */ /* 0x050fe20000400000 */
[----:B--2---:R-:W-:-:S03]  /*0ff0*/  FMUL R5, R5, R14 ;  /* 0x0000000e05057220 */ /* 0x004fc60000400000 */
[C---:B------:R-:W-:Y:S01]  /*1000*/  FFMA R7, R3.reuse, R14, -R0 ;  /* 0x0000000e03077223 */ /* 0x040fe20000000800 */
[----:B------:R-:W-:Y:S01]  /*1010*/  FFMA R3, R3, R10, R5 ;  /* 0x0000000a03037223 */ /* 0x000fe20000000005 */
[----:B------:R-:W-:-:S03]  /*1020*/  IMAD.WIDE R4, R11, 0x4, R12 ;  /* 0x000000040b047825 */ /* 0x000fc600078e020c */
[----:B------:R-:W-:Y:S04]  /*1030*/  STG.E desc[UR6][R12.64], R7 ;  /* 0x000000070c007986 */ /* 0x000fe8000c101906 */
[----:B------:R0:W-:Y:S04]  /*1040*/  STG.E desc[UR6][R4.64], R3 ;  /* 0x0000000304007986 */ /* 0x0001e8000c101906 */
[----:B------:R1:W2:Y:S04]  /*1050*/  LDG.E R9, desc[UR6][R8.64] ;  /* 0x0000000608097981 */ /* 0x0002a8000c1e1900 */
[----:B------:R-:W3:Y:S01]  /*1060*/  LDG.E R17, desc[UR6][R16.64] ;  /* 0x0000000610117981 */ /* 0x000ee2000c1e1900 */
[C---:B------:R-:W-:Y:S01]  /*1070*/  LOP3.LUT P0, RZ, R6.reuse, 0x1f, RZ, 0xc0, !PT ;  /* 0x0000001f06ff7812 */ /* 0x040fe2000780c0ff */
[----:B------:R-:W-:Y:S01]  /*1080*/  USHF.R.U32.HI UR4, URZ, 0x5, UR5 ;  /* 0x00000005ff047899 */ /* 0x000fe20008011605 */
[----:B0-----:R-:W0:Y:S11]  /*1090*/  LDC.64 R4, c[0x0][0x3a0] ;  /* 0x0000e800ff047b82 */ /* 0x001e360000000a00 */
[----:B-1----:R-:W1:Y:S01]  /*10a0*/  @!P0 S2R R8, SR_CgaCtaId ;  /* 0x0000000000088919 */ /* 0x002e620000008800 */
[----:B------:R-:W-:-:S02]  /*10b0*/  ISETP.GE.U32.AND P1, PT, R6, UR4, PT ;  /* 0x0000000406007c0c */ /* 0x000fc4000bf26070 */
[----:B------:R-:W-:-:S11]  /*10c0*/  @!P0 MOV R7, 0x400 ;  /* 0x0000040000078802 */ /* 0x000fd60000000f00 */
[----:B------:R-:W4:Y:S01]  /*10d0*/  @!P1 S2R R12, SR_CgaCtaId ;  /* 0x00000000000c9919 */ /* 0x000f220000008800 */
[----:B-1----:R-:W-:-:S04]  /*10e0*/  @!P0 LEA R7, R8, R7, 0x18 ;  /* 0x0000000708078211 */ /* 0x002fc800078ec0ff */
[----:B------:R-:W-:Y:S01]  /*10f0*/  @!P0 LEA.HI R7, R6, R7, RZ, 0x1d ;  /* 0x0000000706078211 */ /* 0x000fe200078fe8ff */
[----:B------:R-:W-:Y:S01]  /*1100*/  UISETP.GE.U32.AND UP0, UPT, UR5, 0x40, UPT ;  /* 0x000000400500788c */ /* 0x000fe2000bf06070 */
[----:B0-----:R-:W-:-:S04]  /*1110*/  IMAD.WIDE.U32 R4, R2, 0x4, R4 ;  /* 0x0000000402047825 */ /* 0x001fc800078e0004 */
[----:B--2---:R-:W-:-:S04]  /*1120*/  FMUL R11, R10, R9 ;  /* 0x000000090a0b7220 */ /* 0x004fc80000400000 */
[----:B---3--:R-:W-:-:S05]  /*1130*/  FFMA R11, R14, R17, -R11 ;  /* 0x000000110e0b7223 */ /* 0x008fca000000080b */
[----:B------:R-:W0:Y:S02]  /*1140*/  SHFL.BFLY PT, R0, R11, 0x1, 0x1f ;  /* 0x0c201f000b007f89 */ /* 0x000e2400000e0000 */
[----:B0-----:R-:W-:-:S05]  /*1150*/  FADD R0, R11, R0 ;  /* 0x000000000b007221 */ /* 0x001fca0000000000 */
[----:B------:R-:W0:Y:S02]  /*1160*/  SHFL.BFLY PT, R15, R0, 0x2, 0x1f ;  /* 0x0c401f00000f7f89 */ /* 0x000e2400000e0000 */
[----:B0-----:R-:W-:-:S05]  /*1170*/  FADD R15, R0, R15 ;  /* 0x0000000f000f7221 */ /* 0x001fca0000000000 */
[----:B------:R-:W0:Y:S02]  /*1180*/  SHFL.BFLY PT, R10, R15, 0x4, 0x1f ;  /* 0x0c801f000f0a7f89 */ /* 0x000e2400000e0000 */
[----:B0-----:R-:W-:-:S05]  /*1190*/  FADD R10, R15, R10 ;  /* 0x0000000a0f0a7221 */ /* 0x001fca0000000000 */
[----:B------:R-:W0:Y:S02]  /*11a0*/  SHFL.BFLY PT, R3, R10, 0x8, 0x1f ;  /* 0x0d001f000a037f89 */ /* 0x000e2400000e0000 */
[----:B0-----:R-:W-:-:S05]  /*11b0*/  FADD R3, R10, R3 ;  /* 0x000000030a037221 */ /* 0x001fca0000000000 */
[----:B------:R-:W0:Y:S01]  /*11c0*/  SHFL.BFLY PT, R0, R3, 0x10, 0x1f ;  /* 0x0e001f0003007f89 */ /* 0x000e2200000e0000 */
[----:B------:R-:W-:-:S04]  /*11d0*/  @!P1 MOV R9, 0x400 ;  /* 0x0000040000099802 */ /* 0x000fc80000000f00 */
[----:B----4-:R-:W-:Y:S01]  /*11e0*/  @!P1 LEA R9, R12, R9, 0x18 ;  /* 0x000000090c099211 */ /* 0x010fe200078ec0ff */
[----:B0-----:R-:W-:-:S05]  /*11f0*/  FADD R0, R3, R0 ;  /* 0x0000000003007221 */ /* 0x001fca0000000000 */
[----:B------:R0:W-:Y:S01]  /*1200*/  @!P0 STS [R7], R0 ;  /* 0x0000000007008388 */ /* 0x0001e20000000800 */
[----:B------:R-:W-:Y:S01]  /*1210*/  @!P1 IMAD R6, R6, 0x4, R9 ;  /* 0x0000000406069824 */ /* 0x000fe200078e0209 */
[----:B------:R-:W-:Y:S01]  /*1220*/  MOV R9, RZ ;  /* 0x000000ff00097202 */ /* 0x000fe20000000f00 */
[----:B------:R-:W-:Y:S06]  /*1230*/  BAR.SYNC.DEFER_BLOCKING 0x0 ;  /* 0x0000000000007b1d */ /* 0x000fec0000010000 */
[----:B------:R0:W1:Y:S01]  /*1240*/  @!P1 LDS R9, [R6] ;  /* 0x0000000006099984 */ /* 0x0000620000000800 */
[----:B------:R-:W-:Y:S05]  /*1250*/  BRA.U !UP0, `(.L_x_6) ;  /* 0x0000000108187547 */ /* 0x000fea000b800000 */
[----:B0-----:R-:W-:-:S07]  /*1260*/  IMAD.MOV.U32 R0, RZ, RZ, 0x1 ;  /* 0x00000001ff007424 */ /* 0x001fce00078e00ff */
.L_x_7:
[----:B-1----:R0:W1:Y:S02]  /*1270*/  SHFL.BFLY PT, R2, R9, R0, 0x1f ;  /* 0x0c001f0009027589 */ /* 0x00206400000e0000 */
[----:B0-----:R-:W-:-:S05]  /*1280*/  IMAD.SHL.U32 R0, R0, 0x2, RZ ;  /* 0x0000000200007824 */ /* 0x001fca00078e00ff */
[----:B------:R-:W-:Y:S01]  /*1290*/  ISETP.GE.U32.AND P0, PT, R0, UR4, PT ;  /* 0x0000000400007c0c */ /* 0x000fe2000bf06070 */
[----:B-1----:R-:W-:-:S12]  /*12a0*/  FADD R9, R2, R9 ;  /* 0x0000000902097221 */ /* 0x002fd80000000000 */
[----:B------:R-:W-:Y:S05]  /*12b0*/  @!P0 BRA `(.L_x_7) ;  /* 0xfffffffc00ec8947 */ /* 0x000fea000383ffff */
.L_x_6:
[----:B-1----:R-:W-:Y:S01]  /*12c0*/  REDG.E.ADD.F32.FTZ.RN.STRONG.GPU desc[UR6][R4.64], R9 ;  /* 0x00000009040079a6 */ /* 0x002fe2000c12f306 */
[----:B------:R-:W-:Y:S05]  /*12d0*/  EXIT ;  /* 0x000000000000794d */ /* 0x000fea0003800000 */
.L_x_8:
[----:B------:R-:W-:-:S00]  /*12e0*/  BRA `(.L_x_8) ;  /* 0xfffffffc00fc7947 */ /* 0x000fc0000383ffff */
[----:B------:R-:W-:-:S00]  /*12f0*/  NOP ;  /* 0x0000000000007918 */ /* 0x000fc00000000000 */
        /* <DEDUP_REMOVED lines=8> */
.L_x_16:


//--------------------- .text._Z22butterfly_forward_slowPKfS0_Pfi --------------------------
	.section	.text._Z22butterfly_forward_slowPKfS0_Pfi,"ax",@progbits
	.align	128
        .global         _Z22butterfly_forward_slowPKfS0_Pfi
        .type           _Z22butterfly_forward_slowPKfS0_Pfi,@function
        .size           _Z22butterfly_forward_slowPKfS0_Pfi,(.L_x_17 - _Z22butterfly_forward_slowPKfS0_Pfi)
        .other          _Z22butterfly_forward_slowPKfS0_Pfi,@"STO_CUDA_ENTRY STV_DEFAULT"
_Z22butterfly_forward_slowPKfS0_Pfi:
.text._Z22butterfly_forward_slowPKfS0_Pfi:
[----:B------:R-:W-:Y:S01]  /*0000*/  LDC R1, c[0x0][0x37c] ;  /* 0x0000df00ff017b82 */ /* 0x000fe20000000800 */
[----:B------:R-:W0:Y:S07]  /*0010*/  S2R R2, SR_CTAID.Y ;  /* 0x0000000000027919 */ /* 0x000e2e0000002600 */
[----:B------:R-:W0:Y:S01]  /*0020*/  LDC.64 R8, c[0x0][0x388] ;  /* 0x0000e200ff087b82 */ /* 0x000e220000000a00 */
[----:B------:R-:W1:Y:S01]  /*0030*/  LDCU.64 UR6, c[0x0][0x358] ;  /* 0x00006b00ff0677ac */ /* 0x000e620008000a00 */
[----:B0-----:R-:W-:-:S05]  /*0040*/  IMAD.WIDE.U32 R8, R2, 0x4, R8 ;  /* 0x0000000402087825 */ /* 0x001fca00078e0008 */
        /* <DEDUP_REMOVED lines=16> */
[----:B------:R-:W-:Y:S01]  /*0150*/  IMAD.SHL.U32 R3, R4, 0x100, RZ ;  /* 0x0000010004037824 */ /* 0x000fe200078e00ff */
[----:B------:R-:W-:Y:S01]  /*0160*/  CS2R R18, SRZ ;  /* 0x0000000000127805 */ /* 0x000fe2000001ff00 */
[----:B------:R-:W-:Y:S01]  /*0170*/  IMAD.MOV.U32 R0, RZ, RZ, RZ ;  /* 0x000000ffff007224 */ /* 0x000fe200078e00ff */
[----:B------:R-:W0:Y:S02]  /*0180*/  LDCU.64 UR8, c[0x4][URZ] ;  /* 0x01000000ff0877ac */ /* 0x000e240008000a00 */
[----:B------:R-:W-:Y:S01]  /*0190*/  LOP3.LUT R3, R3, 0x80000000, RZ, 0xfc, !PT ;  /* 0x8000000003037812 */ /* 0x000fe200078efcff */
[----:B------:R-:W-:-:S06]  /*01a0*/  UMOV UR4, URZ ;  /* 0x000000ff00047c82 */ /* 0x000fcc0008000000 */
.L_x_10:
[----:B0-----:R-:W-:Y:S01]  /*01b0*/  MOV R12, UR8 ;  /* 0x00000008000c7c02 */ /* 0x001fe20008000f00 */
        /* <DEDUP_REMOVED lines=12> */
[----:B------:R-:W-:-:S05]  /*0280*/  IADD3 R7, P2, PT, R10, R0, RZ ;  /* 0x000000000a077210 */ /* 0x000fca0007f5e0ff */
[----:B------:R-:W-:Y:S01]  /*0290*/  IMAD.X R0, R11, 0x1, R19, P2 ;  /* 0x000000010b007824 */ /* 0x000fe200010e0613 */
[----:B------:R-:W-:Y:S01]  /*02a0*/  ISETP.EQ.AND P2, PT, R18, 0x8, PT ;  /* 0x000000081200780c */ /* 0x000fe20003f42270 */
[--C-:B------:R-:W-:Y:S02]  /*02b0*/  @P0 IMAD.MOV.U32 R8, RZ, RZ, R7.reuse ;  /* 0x000000ffff080224 */ /* 0x100fe400078e0007 */
[--C-:B------:R-:W-:Y:S02]  /*02c0*/  @P1 IMAD.MOV.U32 R9, RZ, RZ, R7.reuse ;  /* 0x000000ffff091224 */ /* 0x100fe400078e0007 */
[--C-:B------:R-:W-:Y:S02]  /*02d0*/  @P3 IMAD.MOV.U32 R15, RZ, RZ, R7.reuse ;  /* 0x000000ffff0f3224 */ /* 0x100fe400078e0007 */
[--C-:B------:R-:W-:Y:S02]  /*02e0*/  @P4 IMAD.MOV.U32 R16, RZ, RZ, R7.reuse ;  /* 0x000000ffff104224 */ /* 0x100fe400078e0007 */
[----:B------:R-:W-:-:S02]  /*02f0*/  @P5 IMAD.MOV.U32 R17, RZ, RZ, R7 ;  /* 0x000000ffff115224 */ /* 0x000fc400078e0007 */
[----:B------:R-:W-:Y:S02]  /*0300*/  VIADD R18, R18, 0x4 ;  /* 0x0000000412127836 */ /* 0x000fe40000000000 */
[----:B------:R-:W-:Y:S01]  /*0310*/  @P2 MOV R14, R7 ;  /* 0x00000007000e2202 */ /* 0x000fe20000000f00 */
[----:B------:R-:W-:Y:S06]  /*0320*/  BRA.U UP0, `(.L_x_10) ;  /* 0xfffffffd00a07547 */ /* 0x000fec000b83ffff */
[----:B------:R-:W-:-:S04]  /*0330*/  SHF.R.U32.HI R3, RZ, 0x17, R4 ;  /* 0x00000017ff037819 */ /* 0x000fc80000011604 */
[C---:B------:R-:W-:Y:S02]  /*0340*/  LOP3.LUT R7, R3.reuse, 0xe0, RZ, 0xc0, !PT ;  /* 0x000000e003077812 */ /* 0x040fe400078ec0ff */
[----:B------:R-:W-:Y:S02]  /*0350*/  LOP3.LUT P6, RZ, R3, 0x1f, RZ, 0xc0, !PT ;  /* 0x0000001f03ff7812 */ /* 0x000fe400078cc0ff */
[----:B------:R-:W-:-:S04]  /*0360*/  IADD3 R7, PT, PT, R7, -0x80, RZ ;  /* 0xffffff8007077810 */ /* 0x000fc80007ffe0ff */
        /* <DEDUP_REMOVED lines=8> */
[--C-:B------:R-:W-:Y:S01]  /*03f0*/  @P3 IMAD.MOV.U32 R7, RZ, RZ, R8.reuse ;  /* 0x000000ffff073224 */ /* 0x100fe200078e0008 */
[C---:B------:R-:W-:Y:S01]  /*0400*/  ISETP.EQ.AND P3, PT, R12.reuse, -0x4, PT ;  /* 0xfffffffc0c00780c */ /* 0x040fe20003f62270 */
[----:B------:R-:W-:Y:S02]  /*0410*/  @P4 IMAD.MOV.U32 R10, RZ, RZ, R8 ;  /* 0x000000ffff0a4224 */ /* 0x000fe400078e0008 */
[----:B------:R-:W-:Y:S01]  /*0420*/  @P4 IMAD.MOV.U32 R7, RZ, RZ, R9 ;  /* 0x000000ffff074224 */ /* 0x000fe200078e0009 */
[----:B------:R-:W-:Y:S01]  /*0430*/  ISETP.EQ.AND P4, PT, R12, RZ, PT ;  /* 0x000000ff0c00720c */ /* 0x000fe20003f82270 */
[--C-:B------:R-:W-:Y:S01]  /*0440*/  @P0 IMAD.MOV.U32 R7, RZ, RZ, R14.reuse ;  /* 0x000000ffff070224 */ /* 0x100fe200078e000e */
[----:B------:R-:W-:Y:S01]  /*0450*/  @P0 MOV R10, R9 ;  /* 0x00000009000a0202 */ /* 0x000fe20000000f00 */
[----:B------:R-:W-:Y:S02]  /*0460*/  @P1 IMAD.MOV.U32 R10, RZ, RZ, R14 ;  /* 0x000000ffff0a1224 */ /* 0x000fe400078e000e */
[--C-:B------:R-:W-:Y:S01]  /*0470*/  @P1 IMAD.MOV.U32 R7, RZ, RZ, R15.reuse ;  /* 0x000000ffff071224 */ /* 0x100fe200078e000f */
[----:B------:R-:W-:Y:S01]  /*0480*/  @P2 MOV R7, R16 ;  /* 0x0000001000072202 */ /* 0x000fe20000000f00 */
[----:B------:R-:W-:-:S02]  /*0490*/  @P2 IMAD.MOV.U32 R10, RZ, RZ, R15 ;  /* 0x000000ffff0a2224 */ /* 0x000fc400078e000f */
[----:B------:R-:W-:Y:S02]  /*04a0*/  @P3 IMAD.MOV.U32 R10, RZ, RZ, R16 ;  /* 0x000000ffff0a3224 */ /* 0x000fe400078e0010 */
[--C-:B------:R-:W-:Y:S02]  /*04b0*/  @P3 IMAD.MOV.U32 R7, RZ, RZ, R17.reuse ;  /* 0x000000ffff073224 */ /* 0x100fe400078e0011 */
[----:B------:R-:W-:Y:S01]  /*04c0*/  @P4 IMAD.MOV.U32 R10, RZ, RZ, R17 ;  /* 0x000000ffff0a4224 */ /* 0x000fe200078e0011 */
[----:B------:R-:W-:Y:S01]  /*04d0*/  @P5 MOV R10, R0 ;  /* 0x00000000000a5202 */ /* 0x000fe20000000f00 */
[----:B------:R-:W-:Y:S01]  /*04e0*/  @P4 IMAD.MOV.U32 R7, RZ, RZ, R0 ;  /* 0x000000ffff074224 */ /* 0x000fe200078e0000 */
[----:B------:R-:W-:Y:S06]  /*04f0*/  @!P6 BRA `(.L_x_11) ;  /* 0x00000000002ce947 */ /* 0x000fec0003800000 */
[----:B------:R-:W-:Y:S01]  /*0500*/  @P0 IMAD.MOV.U32 R11, RZ, RZ, R8 ;  /* 0x000000ffff0b0224 */ /* 0x000fe200078e0008 */
[----:B------:R-:W-:Y:S01]  /*0510*/  ISETP.EQ.AND P0, PT, R12, 0x8, PT ;  /* 0x000000080c00780c */ /* 0x000fe20003f02270 */
[----:B------:R-:W-:Y:S01]  /*0520*/  @P1 IMAD.MOV.U32 R11, RZ, RZ, R9 ;  /* 0x000000ffff0b1224 */ /* 0x000fe200078e0009 */
[----:B------:R-:W-:Y:S01]  /*0530*/  LOP3.LUT R3, R3, 0x1f, RZ, 0xc0, !PT ;  /* 0x0000001f03037812 */ /* 0x000fe200078ec0ff */
[----:B------:R-:W-:Y:S02]  /*0540*/  @P2 IMAD.MOV.U32 R11, RZ, RZ, R14 ;  /* 0x000000ffff0b2224 */ /* 0x000fe400078e000e */
[----:B------:R-:W-:Y:S01]  /*0550*/  @P3 IMAD.MOV.U32 R11, RZ, RZ, R15 ;  /* 0x000000ffff0b3224 */ /* 0x000fe200078e000f */
[----:B------:R-:W-:Y:S01]  /*0560*/  @P4 MOV R11, R16 ;  /* 0x00000010000b4202 */ /* 0x000fe20000000f00 */
[----:B------:R-:W-:Y:S01]  /*0570*/  @P5 IMAD.MOV.U32 R11, RZ, RZ, R17 ;  /* 0x000000ffff0b5224 */ /* 0x000fe200078e0011 */
[----:B------:R-:W-:-:S05]  /*0580*/  SHF.L.W.U32.HI R7, R10, R3, R7 ;  /* 0x000000030a077219 */ /* 0x000fca0000010e07 */
[----:B------:R-:W-:-:S05]  /*0590*/  @P0 IMAD.MOV.U32 R11, RZ, RZ, R0 ;  /* 0x000000ffff0b0224 */ /* 0x000fca00078e0000 */
[----:B------:R-:W-:-:S07]  /*05a0*/  SHF.L.W.U32.HI R10, R11, R3, R10 ;  /* 0x000000030b0a7219 */ /* 0x000fce0000010e0a */
.L_x_11:
        /* <DEDUP_REMOVED lines=12> */
[----:B------:R-:W-:-:S03]  /*0670*/  ISETP.GE.AND P1, PT, R7, RZ, PT ;  /* 0x000000ff0700720c */ /* 0x000fc60003f26270 */
[----:B------:R-:W-:-:S05]  /*0680*/  IMAD.MOV R3, RZ, RZ, -R0 ;  /* 0x000000ffff037224 */ /* 0x000fca00078e0a00 */
[----:B------:R-:W-:Y:S01]  /*0690*/  @!P0 MOV R0, R3 ;  /* 0x0000000300008202 */ /* 0x000fe20000000f00 */
[----:B0-----:R-:W-:-:S10]  /*06a0*/  DMUL R10, R10, UR4 ;  /* 0x000000040a0a7c28 */ /* 0x001fd40008000000 */
[----:B------:R-:W0:Y:S02]  /*06b0*/  F2F.F32.F64 R10, R10 ;  /* 0x0000000a000a7310 */ /* 0x000e240000301000 */
[----:B0-----:R-:W-:-:S07]  /*06c0*/  FSEL R3, -R10, R10, !P1 ;  /* 0x0000000a0a037208 */ /* 0x001fce0004800100 */
.L_x_9:
[----:B------:R-:W-:Y:S02]  /*06d0*/  IMAD.MOV.U32 R7, RZ, RZ, 0x37cbac00 ;  /* 0x37cbac00ff077424 */ /* 0x000fe400078e00ff */
[----:B------:R-:W-:Y:S01]  /*06e0*/  FMUL R10, R3, R3 ;  /* 0x00000003030a7220 */ /* 0x000fe20000400000 */
[----:B------:R-:W-:Y:S01]  /*06f0*/  LOP3.LUT R12, R0, 0x1, RZ, 0xc0, !PT ;  /* 0x00000001000c7812 */ /* 0x000fe200078ec0ff */
[----:B------:R-:W-:Y:S01]  /*0700*/  IMAD.MOV.U32 R13, RZ, RZ, 0x3c0885e4 ;  /* 0x3c0885e4ff0d7424 */ /* 0x000fe200078e00ff */
[----:B------:R-:W-:Y:S01]  /*0710*/  FSETP.GE.AND P2, PT, |R4|, 105615, PT ;  /* 0x47ce47800400780b */ /* 0x000fe20003f46200 */
[----:B------:R-:W-:Y:S01]  /*0720*/  FFMA R11, R10, R7, -0.0013887860113754868507 ;  /* 0xbab607ed0a0b7423 */ /* 0x000fe20000000007 */
[----:B------:R-:W-:Y:S01]  /*0730*/  ISETP.NE.U32.AND P0, PT, R12, 0x1, PT ;  /* 0x000000010c00780c */ /* 0x000fe20003f05070 */
[----:B------:R-:W-:Y:S02]  /*0740*/  VIADD R0, R0, 0x1 ;  /* 0x0000000100007836 */ /* 0x000fe40000000000 */
[----:B------:R-:W-:Y:S01]  /*0750*/  IMAD.MOV.U32 R12, RZ, RZ, 0x3e2aaaa8 ;  /* 0x3e2aaaa8ff0c7424 */ /* 0x000fe200078e00ff */
        /* <DEDUP_REMOVED lines=13> */
[----:B------:R-:W-:Y:S01]  /*0830*/  @!P0 MOV R5, RZ ;  /* 0x000000ff00058202 */ /* 0x000fe20000000f00 */
[----:B------:R-:W-:Y:S06]  /*0840*/  @!P0 BRA `(.L_x_12) ;  /* 0x0000000400608947 */ /* 0x000fec0003800000 */
[----:B------:R-:W-:Y:S01]  /*0850*/  IMAD.SHL.U32 R0, R4, 0x100, RZ ;  /* 0x0000010004007824 */ /* 0x000fe200078e00ff */
[----:B------:R-:W0:Y:S01]  /*0860*/  LDCU.64 UR8, c[0x4][URZ] ;  /* 0x01000000ff0877ac */ /* 0x000e220008000a00 */
[----:B------:R-:W-:Y:S02]  /*0870*/  IMAD.MOV.U32 R5, RZ, RZ, RZ ;  /* 0x000000ffff057224 */ /* 0x000fe400078e00ff */
[----:B------:R-:W-:Y:S01]  /*0880*/  IMAD.MOV.U32 R19, RZ, RZ, RZ ;  /* 0x000000ffff137224 */ /* 0x000fe200078e00ff */
[----:B------:R-:W-:Y:S01]  /*0890*/  LOP3.LUT R21, R0, 0x80000000, RZ, 0xfc, !PT ;  /* 0x8000000000157812 */ /* 0x000fe200078efcff */
[----:B------:R-:W-:Y:S01]  /*08a0*/  IMAD.MOV.U32 R6, RZ, RZ, RZ ;  /* 0x000000ffff067224 */ /* 0x000fe200078e00ff */
[----:B------:R-:W-:-:S06]  /*08b0*/  UMOV UR4, URZ ;  /* 0x000000ff00047c82 */ /* 0x000fcc0008000000 */
.L_x_13:
        /* <DEDUP_REMOVED lines=16> */
[----:B------:R-:W-:Y:S01]  /*09c0*/  @P2 MOV R14, R0 ;  /* 0x00000000000e2202 */ /* 0x000fe20000000f00 */
[----:B------:R-:W-:Y:S02]  /*09d0*/  IMAD.X R5, R11, 0x1, R19, P6 ;  /* 0x000000010b057824 */ /* 0x000fe400030e0613 */
[--C-:B------:R-:W-:Y:S02]  /*09e0*/  @P0 IMAD.MOV.U32 R8, RZ, RZ, R0.reuse ;  /* 0x000000ffff080224 */ /* 0x100fe400078e0000 */
[--C-:B------:R-:W-:Y:S02]  /*09f0*/  @P1 IMAD.MOV.U32 R9, RZ, RZ, R0.reuse ;  /* 0x000000ffff091224 */ /* 0x100fe400078e0000 */
[--C-:B------:R-:W-:Y:S02]  /*0a00*/  @P3 IMAD.MOV.U32 R15, RZ, RZ, R0.reuse ;  /* 0x000000ffff0f3224 */ /* 0x100fe400078e0000 */
[--C-:B------:R-:W-:Y:S02]  /*0a10*/  @P4 IMAD.MOV.U32 R16, RZ, RZ, R0.reuse ;  /* 0x000000ffff104224 */ /* 0x100fe400078e0000 */
[----:B------:R-:W-:Y:S01]  /*0a20*/  @P5 IMAD.MOV.U32 R17, RZ, RZ, R0 ;  /* 0x000000ffff115224 */ /* 0x000fe200078e0000 */
        /* <DEDUP_REMOVED lines=31> */
[----:B------:R-:W-:Y:S01]  /*0c20*/  LOP3.LUT R9, R10, 0x1f, RZ, 0xc0, !PT ;  /* 0x0000001f0a097812 */ /* 0x000fe200078ec0ff */
[----:B------:R-:W-:Y:S01]  /*0c30*/  @P0 IMAD.MOV.U32 R8, RZ, RZ, R14 ;  /* 0x000000ffff080224 */ /* 0x000fe200078e000e */
[----:B------:R-:W-:Y:S01]  /*0c40*/  ISETP.EQ.AND P0, PT, R11, 0x8, PT ;  /* 0x000000080b00780c */ /* 0x000fe20003f02270 */
[----:B------:R-:W-:Y:S01]  /*0c50*/  @P3 IMAD.MOV.U32 R8, RZ, RZ, R15 ;  /* 0x000000ffff083224 */ /* 0x000fe200078e000f */
[----:B------:R-:W-:Y:S01]  /*0c60*/  SHF.L.W.U32.HI R0, R6, R9, R0 ;  /* 0x0000000906007219 */ /* 0x000fe20000010e00 */
[----:B------:R-:W-:Y:S01]  /*0c70*/  @P5 IMAD.MOV.U32 R8, RZ, RZ, R16 ;  /* 0x000000ffff085224 */ /* 0x000fe200078e0010 */
[----:B------:R-:W-:-:S09]  /*0c80*/  @P4 MOV R8, R17 ;  /* 0x0000001100084202 */ /* 0x000fd20000000f00 */
[----:B------:R-:W-:-:S05]  /*0c90*/  @P0 IMAD.MOV.U32 R8, RZ, RZ, R5 ;  /* 0x000000ffff080224 */ /* 0x000fca00078e0005 */
[----:B------:R-:W-:-:S07]  /*0ca0*/  SHF.L.W.U32.HI R6, R8, R9, R6 ;  /* 0x0000000908067219 */ /* 0x000fce0000010e06 */
.L_x_14:
        /* <DEDUP_REMOVED lines=13> */
[----:B------:R-:W-:-:S04]  /*0d80*/  IMAD.MOV R0, RZ, RZ, -R5 ;  /* 0x000000ffff007224 */ /* 0x000fc800078e0a05 */
[----:B------:R-:W-:Y:S01]  /*0d90*/  @!P1 IMAD.MOV.U32 R5, RZ, RZ, R0 ;  /* 0x000000ffff059224 */ /* 0x000fe200078e0000 */
[----:B0-----:R-:W-:-:S10]  /*0da0*/  DMUL R8, R8, UR4 ;  /* 0x0000000408087c28 */ /* 0x001fd40008000000 */
[----:B------:R-:W0:Y:S02]  /*0db0*/  F2F.F32.F64 R8, R8 ;  /* 0x0000000800087310 */ /* 0x000e240000301000 */
[----:B0-----:R-:W-:-:S07]  /*0dc0*/  FSEL R6, -R8, R8, !P0 ;  /* 0x0000000808067208 */ /* 0x001fce0004000100 */
.L_x_12:
[----:B------:R-:W0:Y:S01]  /*0dd0*/  S2R R9, SR_TID.X ;  /* 0x0000000000097919 */ /* 0x000e220000002100 */
[----:B------:R-:W1:Y:S01]  /*0de0*/  LDC R11, c[0x0][0x398] ;  /* 0x0000e600ff0b7b82 */ /* 0x000e620000000800 */
[----:B------:R-:W0:Y:S01]  /*0df0*/  LDCU UR4, c[0x0][0x360] ;  /* 0x00006c00ff0477ac */ /* 0x000e220008000800 */
[----:B------:R-:W0:Y:S06]  /*0e00*/  S2R R0, SR_CTAID.X ;  /* 0x0000000000007919 */ /* 0x000e2c0000002500 */
[----:B------:R-:W2:Y:S01]  /*0e10*/  LDC.64 R12, c[0x0][0x380] ;  /* 0x0000e000ff0c7b82 */ /* 0x000ea20000000a00 */
[----:B-1----:R-:W-:-:S02]  /*0e20*/  IMAD R2, R2, R11, RZ ;  /* 0x0000000b02027224 */ /* 0x002fc400078e02ff */
[----:B0-----:R-:W-:-:S05]  /*0e30*/  IMAD R9, R0, UR4, R9 ;  /* 0x0000000400097c24 */ /* 0x001fca000f8e0209 */
[----:B------:R-:W-:Y:S01]  /*0e40*/  LEA R19, R2, R9, 0x1 ;  /* 0x0000000902137211 */ /* 0x000fe200078e08ff */
[----:B------:R-:W-:Y:S01]  /*0e50*/  FMUL R4, R6, R6 ;  /* 0x0000000606047220 */ /* 0x000fe20000400000 */
[----:B------:R-:W-:Y:S01]  /*0e60*/  LOP3.LUT R0, R5, 0x1, RZ, 0xc0, !PT ;  /* 0x0000000105007812 */ /* 0x000fe200078ec0ff */
[----:B------:R-:W-:Y:S01]  /*0e70*/  IMAD.MOV.U32 R17, RZ, RZ, 0x3d2aaabb ;  /* 0x3d2aaabbff117424 */ /* 0x000fe200078e00ff */
[----:B------:R-:W0:Y:S01]  /*0e80*/  LDC.64 R8, c[0x0][0x390] ;  /* 0x0000e400ff087b82 */ /* 0x000e220000000a00 */
[----:B--2---:R-:W-:-:S04]  /*0e90*/  IMAD.WIDE R12, R19, 0x4, R12 ;  /* 0x00000004130c7825 */ /* 0x004fc800078e020c */
[----:B------:R-:W-:Y:S02]  /*0ea0*/  IMAD.WIDE R14, R11, 0x4, R12 ;  /* 0x000000040b0e7825 */ /* 0x000fe400078e020c */
[----:B------:R-:W2:Y:S04]  /*0eb0*/  LDG.E R12, desc[UR6][R12.64] ;  /* 0x000000060c0c7981 */ /* 0x000ea8000c1e1900 */
[----:B------:R-:W3:Y:S01]  /*0ec0*/  LDG.E R2, desc[UR6][R14.64] ;  /* 0x000000060e027981 */ /* 0x000ee2000c1e1900 */
[----:B------:R-:W-:Y:S01]  /*0ed0*/  FFMA R7, R4, R7, -0.0013887860113754868507 ;  /* 0xbab607ed04077423 */ /* 0x000fe20000000007 */
[----:B------:R-:W-:Y:S01]  /*0ee0*/  ISETP.NE.U32.AND P0, PT, R0, 0x1, PT ;  /* 0x000000010000780c */ /* 0x000fe20003f05070 */
[----:B------:R-:W-:-:S03]  /*0ef0*/  IMAD.MOV.U32 R10, RZ, RZ, 0x3effffff ;  /* 0x3effffffff0a7424 */ /* 0x000fc600078e00ff */
[----:B------:R-:W-:Y:S02]  /*0f00*/  FSEL R7, R7, -0.00019574658654164522886, !P0 ;  /* 0xb94d415307077808 */ /* 0x000fe40004000000 */
[----:B------:R-:W-:Y:S02]  /*0f10*/  FSEL R17, R17, 0.0083327032625675201416, !P0 ;  /* 0x3c0885e411117808 */ /* 0x000fe40004000000 */
[----:B------:R-:W-:Y:S02]  /*0f20*/  LOP3.LUT P1, RZ, R5, 0x2, RZ, 0xc0, !PT ;  /* 0x0000000205ff7812 */ /* 0x000fe4000782c0ff */
[----:B------:R-:W-:Y:S01]  /*0f30*/  FSEL R10, -R10, -0.16666662693023681641, !P0 ;  /* 0xbe2aaaa80a0a7808 */ /* 0x000fe20004000100 */
[----:B------:R-:W-:Y:S01]  /*0f40*/  FFMA R7, R4, R7, R17 ;  /* 0x0000000704077223 */ /* 0x000fe20000000011 */
[----:B------:R-:W-:-:S03]  /*0f50*/  FSEL R0, R6, 1, P0 ;  /* 0x3f80000006007808 */ /* 0x000fc60000000000 */
[C---:B------:R-:W-:Y:S02]  /*0f60*/  FFMA R7, R4.reuse, R7, R10 ;  /* 0x0000000704077223 */ /* 0x040fe4000000000a */
[----:B------:R-:W-:-:S04]  /*0f70*/  FFMA R5, R4, R0, RZ ;  /* 0x0000000004057223 */ /* 0x000fc800000000ff */
[----:B------:R-:W-:Y:S01]  /*0f80*/  FFMA R5, R5, R7, R0 ;  /* 0x0000000705057223 */ /* 0x000fe20000000000 */
[----:B0-----:R-:W-:-:S04]  /*0f90*/  IMAD.WIDE R8, R19, 0x4, R8 ;  /* 0x0000000413087825 */ /* 0x001fc800078e0208 */
[----:B------:R-:W-:-:S04]  /*0fa0*/  @P1 FADD R5, RZ, -R5 ;  /* 0x80000005ff051221 */ /* 0x000fc80000000000 */
[C---:B--2---:R-:W-:Y:S01]  /*0fb0*/  FMUL R13, R5.reuse, R12 ;  /* 0x0000000c050d7220 */ /* 0x044fe20000400000 */
[----:B---3--:R-:W-:Y:S01]  /*0fc0*/  FMUL R0, R5, R2 ;  /* 0x0000000205007220 */ /* 0x008fe20000400000 */
[----:B------:R-:W-:-:S04]  /*0fd0*/  IMAD.WIDE R4, R11, 0x4, R8 ;  /* 0x000000040b047825 */ /* 0x000fc800078e0208 */
[C---:B------:R-:W-:Y:S01]  /*0fe0*/  FFMA R13, R3.reuse, R2, -R13 ;  /* 0x00000002030d7223 */ /* 0x040fe2000000080d */
[----:B------:R-:W-:-:S05]  /*0ff0*/  FFMA R7, R3, R12, R0 ;  /* 0x0000000c03077223 */ /* 0x000fca0000000000 */
[----:B------:R-:W-:Y:S04]  /*1000*/  STG.E desc[UR6][R8.64], R7 ;  /* 0x0000000708007986 */ /* 0x000fe8000c101906 */
[----:B------:R-:W-:Y:S01]  /*1010*/  STG.E desc[UR6][R4.64], R13 ;  /* 0x0000000d04007986 */ /* 0x000fe2000c101906 */
[----:B------:R-:W-:Y:S05]  /*1020*/  EXIT ;  /* 0x000000000000794d */ /* 0x000fea0003800000 */
.L_x_15:
        /* <DEDUP_REMOVED lines=13> */
.L_x_17:


//--------------------- .nv.global.init           --------------------------
	.section	.nv.global.init,"aw",@progbits
	.align	4
.nv.global.init:
	.type		__cudart_i2opi_f,@object
	.size		__cudart_i2opi_f,(.L_0 - __cudart_i2opi_f)
__cudart_i2opi_f:
        /*0000*/ 	.byte	0x41, 0x90, 0x43, 0x3c, 0x99, 0x95, 0x62, 0xdb, 0xc0, 0xdd, 0x34, 0xf5, 0xd1, 0x57, 0x27, 0xfc
        /*0010*/ 	.byte	0x29, 0x15, 0x44, 0x4e, 0x6e, 0x83, 0xf9, 0xa2
.L_0:


//--------------------- .nv.shared._Z23butterfly_backward_slowPKfS0_S0_PfS1_i --------------------------
	.section	.nv.shared._Z23butterfly_backward_slowPKfS0_S0_PfS1_i,"aw",@nobits
	.sectionflags	@""
	.align	4
.nv.shared._Z23butterfly_backward_slowPKfS0_S0_PfS1_i:
	.zero		1152


//--------------------- .nv.shared.reserved.0     --------------------------
	.section	.nv.shared.reserved.0,"aw",@nobits
	.weak		__nv_reservedSMEM_offset_0_alias
	.size		__nv_reservedSMEM_offset_0_alias, 0, 64
	.other		__nv_reservedSMEM_offset_0_alias,@"STO_CUDA_RESERVED_SHARED STV_DEFAULT"
__nv_reservedSMEM_offset_0_alias:
	.zero		0
	.zero		64


//--------------------- .nv.constant0._Z23butterfly_backward_slowPKfS0_S0_PfS1_i --------------------------
	.section	.nv.constant0._Z23butterfly_backward_slowPKfS0_S0_PfS1_i,"a",@progbits
	.sectionflags	@""
	.align	4
.nv.constant0._Z23butterfly_backward_slowPKfS0_S0_PfS1_i:
	.zero		940


//--------------------- .nv.constant0._Z22butterfly_forward_slowPKfS0_Pfi --------------------------
	.section	.nv.constant0._Z22butterfly_forward_slowPKfS0_Pfi,"a",@progbits
	.sectionflags	@""
	.align	4
.nv.constant0._Z22butterfly_forward_slowPKfS0_Pfi:
	.zero		924


//--------------------- SYMBOLS --------------------------

	.type		.nv.reservedSmem.offset0,@object
	.size		.nv.reservedSmem.offset0,0x4
	.type		.nv.reservedSmem.cap,@object
	.size		.nv.reservedSmem.cap,0x4
